	.target	sm_100a

	.elftype	@"ET_EXEC"


//--------------------- .note.nv.tkinfo           --------------------------
	.section	.note.nv.tkinfo,"",@"SHT_NOTE"
	.sectionflags	@"SHF_NOTE_NV_TKINFO"
	.tkinfo
        /*0018*/ 	.word	0x00000002
        /*0030*/ 	.string	""
        /*0030*/ 	.string	"ptxas"
        /*0030*/ 	.string	"Cuda compilation tools, release 13.0, V13.0.88"
        /*0030*/ 	.string	"Build cuda_13.0.r13.0/compiler.36424714_0"
        /*0030*/ 	.string	"-arch sm_100a -m 64 "



//--------------------- .note.nv.cuinfo           --------------------------
	.section	.note.nv.cuinfo,"",@"SHT_NOTE"
	.sectionflags	@"SHF_NOTE_NV_CUINFO"
        /*0018*/ 	.short	0x0002
        /*001a*/ 	.short	0x0064
        /*001c*/ 	.short	0x0082
	.zero		2


//--------------------- .nv.info                  --------------------------
	.section	.nv.info,"",@"SHT_CUDA_INFO"
	.align	4


	//----- nvinfo : EIATTR_REGCOUNT
	.align		4
        /*0000*/ 	.byte	0x04, 0x2f
        /*0002*/ 	.short	(.L_19 - .L_18)
	.align		4
.L_18:
        /*0004*/ 	.word	index@(_ZN7cutlass13device_kernelINS_4gemm6kernel13GemmUniversalIN4cute5tupleIJiiiiEEENS1_10collective13CollectiveMmaINS1_35MainloopSm100TmaUmmaWarpSpecializedILi32ELi2ELi4ENS5_IJNS4_1CILi4EEENSA_ILi2EEENSA_ILi1EEEEEEEENS5_IJNSA_ILi256EEENSA_ILi128EEENSA_ILi32EEEEEEaNS5_IJlSD_lEEEaSK_NS4_8TiledMMAINS4_8MMA_AtomIJNS4_21SM100_MMA_S8_2x1SM_SSIaaiLi256ELi128ELNS4_4UMMA5MajorE0ELSP_0ELNSO_8SaturateE0EEEEEENS4_6LayoutINS5_IJSD_SD_SD_EEENS5_IJNSA_ILi0EEESV_SV_EEEEENS5_IJNS4_10UnderscoreESY_SY_EEEEENS4_28SM100_TMA_2SM_LOAD_MULTICASTENS4_14ComposedLayoutINS4_7SwizzleILi1ELi4ELi3EEENS4_18smem_ptr_flag_bitsILi8EEENST_INS5_IJNSA_ILi8EEESI_EEENS5_IJSI_SD_EEEEEEEvNS4_8identityES11_S1B_vS1C_EENS_8epilogue10collective18CollectiveEpilogueINS1E_23Sm100TmaWarpSpecializedILi2ELi2ELi64ELb0ELb0EEEJNS5_IJSH_SH_SI_EEENS5_IJNST_ISH_SD_EENST_INSA_ILi64EEESD_EEEEEaSK_aSK_NS1E_6fusion15FusionCallbacksIS1I_NS1O_17LinearCombinationIaiaiLNS_15FloatRoundStyleE2EEES1J_S1N_JEEENS4_5SM1004TMEM4LOAD26SM100_TMEM_LOAD_32dp32b64xENS4_13SM90_TMA_LOADENS12_INS13_ILi2ELi4ELi3EEES16_NST_INS5_IJS17_S1L_EEENS5_IJS1L_SD_EEEEEEENS4_39AutoVectorizingCopyWithAssumedAlignmentILi128EEENS4_14SM90_TMA_STOREES23_S25_S25_EEEvvEEEEvNT_6ParamsE)
        /*0008*/ 	.word	0x000000a4


	//----- nvinfo : EIATTR_FRAME_SIZE
	.align		4
.L_19:
        /*000c*/ 	.byte	0x04, 0x11
        /*000e*/ 	.short	(.L_21 - .L_20)
	.align		4
.L_20:
        /*0010*/ 	.word	index@($__internal_2_$__cuda_sm10x_tcgen05_guardrail_trap_unallocated_columns_being_dealloced)
        /*0014*/ 	.word	0x00000000


	//----- nvinfo : EIATTR_FRAME_SIZE
	.align		4
.L_21:
        /*0018*/ 	.byte	0x04, 0x11
        /*001a*/ 	.short	(.L_23 - .L_22)
	.align		4
.L_22:
        /*001c*/ 	.word	index@($__internal_1_$__cuda_sm10x_tcgen05_guardrail_trap_phase_invalid_during_alloc)
        /*0020*/ 	.word	0x00000000


	//----- nvinfo : EIATTR_FRAME_SIZE
	.align		4
.L_23:
        /*0024*/ 	.byte	0x04, 0x11
        /*0026*/ 	.short	(.L_25 - .L_24)
	.align		4
.L_24:
        /*0028*/ 	.word	index@($__internal_0_$__cuda_sm10x_tcgen05_guardrail_trap_col_being_dealloced_not_returned_by_alloc)
        /*002c*/ 	.word	0x00000000


	//----- nvinfo : EIATTR_FRAME_SIZE
	.align		4
.L_25:
        /*0030*/ 	.byte	0x04, 0x11
        /*0032*/ 	.short	(.L_27 - .L_26)
	.align		4
.L_26:
        /*0034*/ 	.word	index@(_ZN7cutlass13device_kernelINS_4gemm6kernel13GemmUniversalIN4cute5tupleIJiiiiEEENS1_10collective13CollectiveMmaINS1_35MainloopSm100TmaUmmaWarpSpecializedILi32ELi2ELi4ENS5_IJNS4_1CILi4EEENSA_ILi2EEENSA_ILi1EEEEEEEENS5_IJNSA_ILi256EEENSA_ILi128EEENSA_ILi32EEEEEEaNS5_IJlSD_lEEEaSK_NS4_8TiledMMAINS4_8MMA_AtomIJNS4_21SM100_MMA_S8_2x1SM_SSIaaiLi256ELi128ELNS4_4UMMA5MajorE0ELSP_0ELNSO_8SaturateE0EEEEEENS4_6LayoutINS5_IJSD_SD_SD_EEENS5_IJNSA_ILi0EEESV_SV_EEEEENS5_IJNS4_10UnderscoreESY_SY_EEEEENS4_28SM100_TMA_2SM_LOAD_MULTICASTENS4_14ComposedLayoutINS4_7SwizzleILi1ELi4ELi3EEENS4_18smem_ptr_flag_bitsILi8EEENST_INS5_IJNSA_ILi8EEESI_EEENS5_IJSI_SD_EEEEEEEvNS4_8identityES11_S1B_vS1C_EENS_8epilogue10collective18CollectiveEpilogueINS1E_23Sm100TmaWarpSpecializedILi2ELi2ELi64ELb0ELb0EEEJNS5_IJSH_SH_SI_EEENS5_IJNST_ISH_SD_EENST_INSA_ILi64EEESD_EEEEEaSK_aSK_NS1E_6fusion15FusionCallbacksIS1I_NS1O_17LinearCombinationIaiaiLNS_15FloatRoundStyleE2EEES1J_S1N_JEEENS4_5SM1004TMEM4LOAD26SM100_TMEM_LOAD_32dp32b64xENS4_13SM90_TMA_LOADENS12_INS13_ILi2ELi4ELi3EEES16_NST_INS5_IJS17_S1L_EEENS5_IJS1L_SD_EEEEEEENS4_39AutoVectorizingCopyWithAssumedAlignmentILi128EEENS4_14SM90_TMA_STOREES23_S25_S25_EEEvvEEEEvNT_6ParamsE)
        /*0038*/ 	.word	0x00000000


	//----- nvinfo : EIATTR_MIN_STACK_SIZE
	.align		4
.L_27:
        /*003c*/ 	.byte	0x04, 0x12
        /*003e*/ 	.short	(.L_29 - .L_28)
	.align		4
.L_28:
        /*0040*/ 	.word	index@(_ZN7cutlass13device_kernelINS_4gemm6kernel13GemmUniversalIN4cute5tupleIJiiiiEEENS1_10collective13CollectiveMmaINS1_35MainloopSm100TmaUmmaWarpSpecializedILi32ELi2ELi4ENS5_IJNS4_1CILi4EEENSA_ILi2EEENSA_ILi1EEEEEEEENS5_IJNSA_ILi256EEENSA_ILi128EEENSA_ILi32EEEEEEaNS5_IJlSD_lEEEaSK_NS4_8TiledMMAINS4_8MMA_AtomIJNS4_21SM100_MMA_S8_2x1SM_SSIaaiLi256ELi128ELNS4_4UMMA5MajorE0ELSP_0ELNSO_8SaturateE0EEEEEENS4_6LayoutINS5_IJSD_SD_SD_EEENS5_IJNSA_ILi0EEESV_SV_EEEEENS5_IJNS4_10UnderscoreESY_SY_EEEEENS4_28SM100_TMA_2SM_LOAD_MULTICASTENS4_14ComposedLayoutINS4_7SwizzleILi1ELi4ELi3EEENS4_18smem_ptr_flag_bitsILi8EEENST_INS5_IJNSA_ILi8EEESI_EEENS5_IJSI_SD_EEEEEEEvNS4_8identityES11_S1B_vS1C_EENS_8epilogue10collective18CollectiveEpilogueINS1E_23Sm100TmaWarpSpecializedILi2ELi2ELi64ELb0ELb0EEEJNS5_IJSH_SH_SI_EEENS5_IJNST_ISH_SD_EENST_INSA_ILi64EEESD_EEEEEaSK_aSK_NS1E_6fusion15FusionCallbacksIS1I_NS1O_17LinearCombinationIaiaiLNS_15FloatRoundStyleE2EEES1J_S1N_JEEENS4_5SM1004TMEM4LOAD26SM100_TMEM_LOAD_32dp32b64xENS4_13SM90_TMA_LOADENS12_INS13_ILi2ELi4ELi3EEES16_NST_INS5_IJS17_S1L_EEENS5_IJS1L_SD_EEEEEEENS4_39AutoVectorizingCopyWithAssumedAlignmentILi128EEENS4_14SM90_TMA_STOREES23_S25_S25_EEEvvEEEEvNT_6ParamsE)
        /*0044*/ 	.word	0x00000000
.L_29:


//--------------------- .nv.compat                --------------------------
	.section	.nv.compat,"",@"SHT_CUDA_COMPAT_INFO"
	.align	4
        /*0000*/ 	.byte	0x02, 0x09, 0x01, 0x00, 0x02, 0x02, 0x03, 0x00, 0x02, 0x05, 0x06, 0x00, 0x03, 0x07, 0x01, 0x01
        /*0010*/ 	.byte	0x02, 0x03, 0x01, 0x00, 0x02, 0x06, 0x01, 0x00, 0x04, 0x0b, 0x08, 0x00, 0x01, 0x00, 0x00, 0x00
        /*0020*/ 	.byte	0x00, 0x00, 0x00, 0x00


//--------------------- .nv.info._ZN7cutlass13device_kernelINS_4gemm6kernel13GemmUniversalIN4cute5tupleIJiiiiEEENS1_10collective13CollectiveMmaINS1_35MainloopSm100TmaUmmaWarpSpecializedILi32ELi2ELi4ENS5_IJNS4_1CILi4EEENSA_ILi2EEENSA_ILi1EEEEEEEENS5_IJNSA_ILi256EEENSA_ILi128EEENSA_ILi32EEEEEEaNS5_IJlSD_lEEEaSK_NS4_8TiledMMAINS4_8MMA_AtomIJNS4_21SM100_MMA_S8_2x1SM_SSIaaiLi256ELi128ELNS4_4UMMA5MajorE0ELSP_0ELNSO_8SaturateE0EEEEEENS4_6LayoutINS5_IJSD_SD_SD_EEENS5_IJNSA_ILi0EEESV_SV_EEEEENS5_IJNS4_10UnderscoreESY_SY_EEEEENS4_28SM100_TMA_2SM_LOAD_MULTICASTENS4_14ComposedLayoutINS4_7SwizzleILi1ELi4ELi3EEENS4_18smem_ptr_flag_bitsILi8EEENST_INS5_IJNSA_ILi8EEESI_EEENS5_IJSI_SD_EEEEEEEvNS4_8identityES11_S1B_vS1C_EENS_8epilogue10collective18CollectiveEpilogueINS1E_23Sm100TmaWarpSpecializedILi2ELi2ELi64ELb0ELb0EEEJNS5_IJSH_SH_SI_EEENS5_IJNST_ISH_SD_EENST_INSA_ILi64EEESD_EEEEEaSK_aSK_NS1E_6fusion15FusionCallbacksIS1I_NS1O_17LinearCombinationIaiaiLNS_15FloatRoundStyleE2EEES1J_S1N_JEEENS4_5SM1004TMEM4LOAD26SM100_TMEM_LOAD_32dp32b64xENS4_13SM90_TMA_LOADENS12_INS13_ILi2ELi4ELi3EEES16_NST_INS5_IJS17_S1L_EEENS5_IJS1L_SD_EEEEEEENS4_39AutoVectorizingCopyWithAssumedAlignmentILi128EEENS4_14SM90_TMA_STOREES23_S25_S25_EEEvvEEEEvNT_6ParamsE --------------------------
	.section	.nv.info._ZN7cutlass13device_kernelINS_4gemm6kernel13GemmUniversalIN4cute5tupleIJiiiiEEENS1_10collective13CollectiveMmaINS1_35MainloopSm100TmaUmmaWarpSpecializedILi32ELi2ELi4ENS5_IJNS4_1CILi4EEENSA_ILi2EEENSA_ILi1EEEEEEEENS5_IJNSA_ILi256EEENSA_ILi128EEENSA_ILi32EEEEEEaNS5_IJlSD_lEEEaSK_NS4_8TiledMMAINS4_8MMA_AtomIJNS4_21SM100_MMA_S8_2x1SM_SSIaaiLi256ELi128ELNS4_4UMMA5MajorE0ELSP_0ELNSO_8SaturateE0EEEEEENS4_6LayoutINS5_IJSD_SD_SD_EEENS5_IJNSA_ILi0EEESV_SV_EEEEENS5_IJNS4_10UnderscoreESY_SY_EEEEENS4_28SM100_TMA_2SM_LOAD_MULTICASTENS4_14ComposedLayoutINS4_7SwizzleILi1ELi4ELi3EEENS4_18smem_ptr_flag_bitsILi8EEENST_INS5_IJNSA_ILi8EEESI_EEENS5_IJSI_SD_EEEEEEEvNS4_8identityES11_S1B_vS1C_EENS_8epilogue10collective18CollectiveEpilogueINS1E_23Sm100TmaWarpSpecializedILi2ELi2ELi64ELb0ELb0EEEJNS5_IJSH_SH_SI_EEENS5_IJNST_ISH_SD_EENST_INSA_ILi64EEESD_EEEEEaSK_aSK_NS1E_6fusion15FusionCallbacksIS1I_NS1O_17LinearCombinationIaiaiLNS_15FloatRoundStyleE2EEES1J_S1N_JEEENS4_5SM1004TMEM4LOAD26SM100_TMEM_LOAD_32dp32b64xENS4_13SM90_TMA_LOADENS12_INS13_ILi2ELi4ELi3EEES16_NST_INS5_IJS17_S1L_EEENS5_IJS1L_SD_EEEEEEENS4_39AutoVectorizingCopyWithAssumedAlignmentILi128EEENS4_14SM90_TMA_STOREES23_S25_S25_EEEvvEEEEvNT_6ParamsE,"",@"SHT_CUDA_INFO"
	.sectionflags	@""
	.align	4


	//----- nvinfo : EIATTR_CUDA_API_VERSION
	.align		4
        /*0000*/ 	.byte	0x04, 0x37
        /*0002*/ 	.short	(.L_31 - .L_30)
.L_30:
        /*0004*/ 	.word	0x00000082


	//----- nvinfo : EIATTR_KPARAM_INFO
	.align		4
.L_31:
        /*0008*/ 	.byte	0x04, 0x17
        /*000a*/ 	.short	(.L_33 - .L_32)
.L_32:
        /*000c*/ 	.word	0x00000000
        /*0010*/ 	.short	0x0000
        /*0012*/ 	.short	0x0000
        /*0014*/ 	.byte	0x00, 0xf0, 0x01, 0x20


	//----- nvinfo : EIATTR_AT_ENTRY_FRAGMENTS
	.align		4
.L_33:
        /*0018*/ 	.byte	0x04, 0x4f
        /*001a*/ 	.short	(.L_35 - .L_34)


	//   ....[0]....
.L_34:
        /*001c*/ 	.word	0x00000007


	//----- nvinfo : EIATTR_RESERVED_SMEM_USED
	.align		4
.L_35:
        /*0020*/ 	.byte	0x01, 0x41
	.zero		2


	//----- nvinfo : EIATTR_SPARSE_MMA_MASK
	.align		4
        /*0024*/ 	.byte	0x03, 0x50
        /*0026*/ 	.short	0x0000


	//----- nvinfo : EIATTR_TCGEN05_2CTA_USED
	.align		4
        /*0028*/ 	.byte	0x01, 0x52
	.zero		2


	//----- nvinfo : EIATTR_MAXREG_COUNT
	.align		4
        /*002c*/ 	.byte	0x03, 0x1b
        /*002e*/ 	.short	0x00ff


	//----- nvinfo : EIATTR_NUM_BARRIERS
	.align		4
        /*0030*/ 	.byte	0x02, 0x4c
        /*0032*/ 	.byte	0x07
	.zero		1


	//----- nvinfo : EIATTR_EXTERNS
	.align		4
        /*0034*/ 	.byte	0x04, 0x0f
        /*0036*/ 	.short	(.L_37 - .L_36)


	//   ....[0]....
	.align		4
.L_36:
        /*0038*/ 	.word	index@(__assertfail)


	//----- nvinfo : EIATTR_MERCURY_ISA_VERSION
	.align		4
.L_37:
        /*003c*/ 	.byte	0x03, 0x5f
        /*003e*/ 	.short	0x0101


	//----- nvinfo : EIATTR_INT_WARP_WIDE_INSTR_OFFSETS
	.align		4
        /*0040*/ 	.byte	0x04, 0x31
        /*0042*/ 	.short	(.L_39 - .L_38)


	//   ....[0]....
.L_38:
        /*0044*/ 	.word	0x000010d0


	//   ....[1]....
        /*0048*/ 	.word	0x00001170


	//   ....[2]....
        /*004c*/ 	.word	0x00005610


	//   ....[3]....
        /*0050*/ 	.word	0x00005630


	//   ....[4]....
        /*0054*/ 	.word	0x00005660


	//   ....[5]....
        /*0058*/ 	.word	0x00006180


	//   ....[6]....
        /*005c*/ 	.word	0x000061f0


	//   ....[7]....
        /*0060*/ 	.word	0x000062d0


	//   ....[8]....
        /*0064*/ 	.word	0x00006380


	//----- nvinfo : EIATTR_COOP_GROUP_MASK_REGIDS
	.align		4
.L_39:
        /*0068*/ 	.byte	0x04, 0x29
        /*006a*/ 	.short	(.L_41 - .L_40)


	//   ....[0]....
.L_40:
        /*006c*/ 	.word	0xffffffff


	//   ....[1]....
        /*0070*/ 	.word	0xffffffff


	//   ....[2]....
        /*0074*/ 	.word	0xffffffff


	//   ....[3]....
        /*0078*/ 	.word	0xffffffff


	//   ....[4]....
        /*007c*/ 	.word	0xffffffff


	//   ....[5]....
        /*0080*/ 	.word	0xffffffff


	//   ....[6]....
        /*0084*/ 	.word	0xffffffff


	//   ....[7]....
        /*0088*/ 	.word	0xffffffff


	//   ....[8]....
        /*008c*/ 	.word	0xffffffff


	//   ....[9]....
        /*0090*/ 	.word	0xffffffff


	//   ....[10]....
        /*0094*/ 	.word	0xffffffff


	//   ....[11]....
        /*0098*/ 	.word	0xffffffff


	//   ....[12]....
        /*009c*/ 	.word	0xffffffff


	//   ....[13]....
        /*00a0*/ 	.word	0xffffffff


	//----- nvinfo : EIATTR_COOP_GROUP_INSTR_OFFSETS
	.align		4
.L_41:
        /*00a4*/ 	.byte	0x04, 0x28
        /*00a6*/ 	.short	(.L_43 - .L_42)


	//   ....[0]....
.L_42:
        /*00a8*/ 	.word	0x000000b0


	//   ....[1]....
        /*00ac*/ 	.word	0x00000510


	//   ....[2]....
        /*00b0*/ 	.word	0x00000a80


	//   ....[3]....
        /*00b4*/ 	.word	0x00000bd0


	//   ....[4]....
        /*00b8*/ 	.word	0x00000cc0


	//   ....[5]....
        /*00bc*/ 	.word	0x00000e20


	//   ....[6]....
        /*00c0*/ 	.word	0x00000fb0


	//   ....[7]....
        /*00c4*/ 	.word	0x000011f0


	//   ....[8]....
        /*00c8*/ 	.word	0x000026e0


	//   ....[9]....
        /*00cc*/ 	.word	0x00004540


	//   ....[10]....
        /*00d0*/ 	.word	0x00004a10


	//   ....[11]....
        /*00d4*/ 	.word	0x00004a40


	//   ....[12]....
        /*00d8*/ 	.word	0x00005510


	//   ....[13]....
        /*00dc*/ 	.word	0x00005720


	//----- nvinfo : EIATTR_VRC_CTA_INIT_COUNT
	.align		4
.L_43:
        /*00e0*/ 	.byte	0x02, 0x4a
        /*00e2*/ 	.byte	0x80
	.zero		1


	//----- nvinfo : EIATTR_SYSCALL_OFFSETS
	.align		4
        /*00e4*/ 	.byte	0x04, 0x46
        /*00e6*/ 	.short	(.L_45 - .L_44)


	//   ....[0]....
.L_44:
        /*00e8*/ 	.word	0x00006f70


	//   ....[1]....
        /*00ec*/ 	.word	0x000070b0


	//   ....[2]....
        /*00f0*/ 	.word	0x00007900


	//   ....[3]....
        /*00f4*/ 	.word	0x00008f00


	//----- nvinfo : EIATTR_MBARRIER_INSTR_OFFSETS
	.align		4
.L_45:
        /*00f8*/ 	.byte	0x04, 0x39
        /*00fa*/ 	.short	(.L_47 - .L_46)


	//   ....[0]....
.L_46:
        /*00fc*/ 	.word	0x00000660
        /*0100*/ 	.word	0x000000ff
        /*0104*/ 	.word	0x00000000
        /*0108*/ 	.short	0x0100
        /*010a*/ 	.byte	0x04
	.zero		1


	//   ....[1]....
        /*010c*/ 	.word	0x00000670
        /*0110*/ 	.word	0x000000ff
        /*0114*/ 	.word	0x00000100
        /*0118*/ 	.short	0x0100
        /*011a*/ 	.byte	0x04
	.zero		1


	//   ....[2]....
        /*011c*/ 	.word	0x00000680
        /*0120*/ 	.word	0x000000ff
        /*0124*/ 	.word	0x00000008
        /*0128*/ 	.short	0x0100
        /*012a*/ 	.byte	0x04
	.zero		1


	//   ....[3]....
        /*012c*/ 	.word	0x00000690
        /*0130*/ 	.word	0x000000ff
        /*0134*/ 	.word	0x00000108
        /*0138*/ 	.short	0x0100
        /*013a*/ 	.byte	0x04
	.zero		1


	//   ....[4]....
        /*013c*/ 	.word	0x000006a0
        /*0140*/ 	.word	0x000000ff
        /*0144*/ 	.word	0x00000010
        /*0148*/ 	.short	0x0100
        /*014a*/ 	.byte	0x04
	.zero		1


	//   ....[5]....
        /*014c*/ 	.word	0x000006b0
        /*0150*/ 	.word	0x000000ff
        /*0154*/ 	.word	0x00000110
        /*0158*/ 	.short	0x0100
        /*015a*/ 	.byte	0x04
	.zero		1


	//   ....[6]....
        /*015c*/ 	.word	0x000006c0
        /*0160*/ 	.word	0x000000ff
        /*0164*/ 	.word	0x00000018
        /*0168*/ 	.short	0x0100
        /*016a*/ 	.byte	0x04
	.zero		1


	//   ....[7]....
        /*016c*/ 	.word	0x000006d0
        /*0170*/ 	.word	0x000000ff
        /*0174*/ 	.word	0x00000118
        /*0178*/ 	.short	0x0100
        /*017a*/ 	.byte	0x04
	.zero		1


	//   ....[8]....
        /*017c*/ 	.word	0x000006e0
        /*0180*/ 	.word	0x000000ff
        /*0184*/ 	.word	0x00000020
        /*0188*/ 	.short	0x0100
        /*018a*/ 	.byte	0x04
	.zero		1


	//   ....[9]....
        /*018c*/ 	.word	0x000006f0
        /*0190*/ 	.word	0x000000ff
        /*0194*/ 	.word	0x00000120
        /*0198*/ 	.short	0x0100
        /*019a*/ 	.byte	0x04
	.zero		1


	//   ....[10]....
        /*019c*/ 	.word	0x00000700
        /*01a0*/ 	.word	0x000000ff
        /*01a4*/ 	.word	0x00000028
        /*01a8*/ 	.short	0x0100
        /*01aa*/ 	.byte	0x04
	.zero		1


	//   ....[11]....
        /*01ac*/ 	.word	0x00000710
        /*01b0*/ 	.word	0x000000ff
        /*01b4*/ 	.word	0x00000128
        /*01b8*/ 	.short	0x0100
        /*01ba*/ 	.byte	0x04
	.zero		1


	//   ....[12]....
        /*01bc*/ 	.word	0x00000720
        /*01c0*/ 	.word	0x000000ff
        /*01c4*/ 	.word	0x00000030
        /*01c8*/ 	.short	0x0100
        /*01ca*/ 	.byte	0x04
	.zero		1


	//   ....[13]....
        /*01cc*/ 	.word	0x00000730
        /*01d0*/ 	.word	0x000000ff
        /*01d4*/ 	.word	0x00000130
        /*01d8*/ 	.short	0x0100
        /*01da*/ 	.byte	0x04
	.zero		1


	//   ....[14]....
        /*01dc*/ 	.word	0x00000740
        /*01e0*/ 	.word	0x000000ff
        /*01e4*/ 	.word	0x00000038
        /*01e8*/ 	.short	0x0100
        /*01ea*/ 	.byte	0x04
	.zero		1


	//   ....[15]....
        /*01ec*/ 	.word	0x00000750
        /*01f0*/ 	.word	0x000000ff
        /*01f4*/ 	.word	0x00000138
        /*01f8*/ 	.short	0x0100
        /*01fa*/ 	.byte	0x04
	.zero		1


	//   ....[16]....
        /*01fc*/ 	.word	0x00000760
        /*0200*/ 	.word	0x000000ff
        /*0204*/ 	.word	0x00000040
        /*0208*/ 	.short	0x0100
        /*020a*/ 	.byte	0x04
	.zero		1


	//   ....[17]....
        /*020c*/ 	.word	0x00000770
        /*0210*/ 	.word	0x000000ff
        /*0214*/ 	.word	0x00000140
        /*0218*/ 	.short	0x0100
        /*021a*/ 	.byte	0x04
	.zero		1


	//   ....[18]....
        /*021c*/ 	.word	0x00000780
        /*0220*/ 	.word	0x000000ff
        /*0224*/ 	.word	0x00000048
        /*0228*/ 	.short	0x0100
        /*022a*/ 	.byte	0x04
	.zero		1


	//   ....[19]....
        /*022c*/ 	.word	0x00000790
        /*0230*/ 	.word	0x000000ff
        /*0234*/ 	.word	0x00000148
        /*0238*/ 	.short	0x0100
        /*023a*/ 	.byte	0x04
	.zero		1


	//   ....[20]....
        /*023c*/ 	.word	0x000007a0
        /*0240*/ 	.word	0x000000ff
        /*0244*/ 	.word	0x00000050
        /*0248*/ 	.short	0x0100
        /*024a*/ 	.byte	0x04
	.zero		1


	//   ....[21]....
        /*024c*/ 	.word	0x000007b0
        /*0250*/ 	.word	0x000000ff
        /*0254*/ 	.word	0x00000150
        /*0258*/ 	.short	0x0100
        /*025a*/ 	.byte	0x04
	.zero		1


	//   ....[22]....
        /*025c*/ 	.word	0x000007c0
        /*0260*/ 	.word	0x000000ff
        /*0264*/ 	.word	0x00000058
        /*0268*/ 	.short	0x0100
        /*026a*/ 	.byte	0x04
	.zero		1


	//   ....[23]....
        /*026c*/ 	.word	0x000007d0
        /*0270*/ 	.word	0x000000ff
        /*0274*/ 	.word	0x00000158
        /*0278*/ 	.short	0x0100
        /*027a*/ 	.byte	0x04
	.zero		1


	//   ....[24]....
        /*027c*/ 	.word	0x000007e0
        /*0280*/ 	.word	0x000000ff
        /*0284*/ 	.word	0x00000060
        /*0288*/ 	.short	0x0100
        /*028a*/ 	.byte	0x04
	.zero		1


	//   ....[25]....
        /*028c*/ 	.word	0x000007f0
        /*0290*/ 	.word	0x000000ff
        /*0294*/ 	.word	0x00000160
        /*0298*/ 	.short	0x0100
        /*029a*/ 	.byte	0x04
	.zero		1


	//   ....[26]....
        /*029c*/ 	.word	0x00000800
        /*02a0*/ 	.word	0x000000ff
        /*02a4*/ 	.word	0x00000068
        /*02a8*/ 	.short	0x0100
        /*02aa*/ 	.byte	0x04
	.zero		1


	//   ....[27]....
        /*02ac*/ 	.word	0x00000810
        /*02b0*/ 	.word	0x000000ff
        /*02b4*/ 	.word	0x00000168
        /*02b8*/ 	.short	0x0100
        /*02ba*/ 	.byte	0x04
	.zero		1


	//   ....[28]....
        /*02bc*/ 	.word	0x00000820
        /*02c0*/ 	.word	0x000000ff
        /*02c4*/ 	.word	0x00000070
        /*02c8*/ 	.short	0x0100
        /*02ca*/ 	.byte	0x04
	.zero		1


	//   ....[29]....
        /*02cc*/ 	.word	0x00000830
        /*02d0*/ 	.word	0x000000ff
        /*02d4*/ 	.word	0x00000170
        /*02d8*/ 	.short	0x0100
        /*02da*/ 	.byte	0x04
	.zero		1


	//   ....[30]....
        /*02dc*/ 	.word	0x00000840
        /*02e0*/ 	.word	0x000000ff
        /*02e4*/ 	.word	0x00000078
        /*02e8*/ 	.short	0x0100
        /*02ea*/ 	.byte	0x04
	.zero		1


	//   ....[31]....
        /*02ec*/ 	.word	0x00000850
        /*02f0*/ 	.word	0x000000ff
        /*02f4*/ 	.word	0x00000178
        /*02f8*/ 	.short	0x0100
        /*02fa*/ 	.byte	0x04
	.zero		1


	//   ....[32]....
        /*02fc*/ 	.word	0x00000860
        /*0300*/ 	.word	0x000000ff
        /*0304*/ 	.word	0x00000080
        /*0308*/ 	.short	0x0100
        /*030a*/ 	.byte	0x04
	.zero		1


	//   ....[33]....
        /*030c*/ 	.word	0x00000870
        /*0310*/ 	.word	0x000000ff
        /*0314*/ 	.word	0x00000180
        /*0318*/ 	.short	0x0100
        /*031a*/ 	.byte	0x04
	.zero		1


	//   ....[34]....
        /*031c*/ 	.word	0x00000880
        /*0320*/ 	.word	0x000000ff
        /*0324*/ 	.word	0x00000088
        /*0328*/ 	.short	0x0100
        /*032a*/ 	.byte	0x04
	.zero		1


	//   ....[35]....
        /*032c*/ 	.word	0x00000890
        /*0330*/ 	.word	0x000000ff
        /*0334*/ 	.word	0x00000188
        /*0338*/ 	.short	0x0100
        /*033a*/ 	.byte	0x04
	.zero		1


	//   ....[36]....
        /*033c*/ 	.word	0x000008a0
        /*0340*/ 	.word	0x000000ff
        /*0344*/ 	.word	0x00000090
        /*0348*/ 	.short	0x0100
        /*034a*/ 	.byte	0x04
	.zero		1


	//   ....[37]....
        /*034c*/ 	.word	0x000008b0
        /*0350*/ 	.word	0x000000ff
        /*0354*/ 	.word	0x00000190
        /*0358*/ 	.short	0x0100
        /*035a*/ 	.byte	0x04
	.zero		1


	//   ....[38]....
        /*035c*/ 	.word	0x000008c0
        /*0360*/ 	.word	0x000000ff
        /*0364*/ 	.word	0x00000098
        /*0368*/ 	.short	0x0100
        /*036a*/ 	.byte	0x04
	.zero		1


	//   ....[39]....
        /*036c*/ 	.word	0x000008d0
        /*0370*/ 	.word	0x000000ff
        /*0374*/ 	.word	0x00000198
        /*0378*/ 	.short	0x0100
        /*037a*/ 	.byte	0x04
	.zero		1


	//   ....[40]....
        /*037c*/ 	.word	0x000008e0
        /*0380*/ 	.word	0x000000ff
        /*0384*/ 	.word	0x000000a0
        /*0388*/ 	.short	0x0100
        /*038a*/ 	.byte	0x04
	.zero		1


	//   ....[41]....
        /*038c*/ 	.word	0x000008f0
        /*0390*/ 	.word	0x000000ff
        /*0394*/ 	.word	0x000001a0
        /*0398*/ 	.short	0x0100
        /*039a*/ 	.byte	0x04
	.zero		1


	//   ....[42]....
        /*039c*/ 	.word	0x00000900
        /*03a0*/ 	.word	0x000000ff
        /*03a4*/ 	.word	0x000000a8
        /*03a8*/ 	.short	0x0100
        /*03aa*/ 	.byte	0x04
	.zero		1


	//   ....[43]....
        /*03ac*/ 	.word	0x00000910
        /*03b0*/ 	.word	0x000000ff
        /*03b4*/ 	.word	0x000001a8
        /*03b8*/ 	.short	0x0100
        /*03ba*/ 	.byte	0x04
	.zero		1


	//   ....[44]....
        /*03bc*/ 	.word	0x00000920
        /*03c0*/ 	.word	0x000000ff
        /*03c4*/ 	.word	0x000000b0
        /*03c8*/ 	.short	0x0100
        /*03ca*/ 	.byte	0x04
	.zero		1


	//   ....[45]....
        /*03cc*/ 	.word	0x00000930
        /*03d0*/ 	.word	0x000000ff
        /*03d4*/ 	.word	0x000001b0
        /*03d8*/ 	.short	0x0100
        /*03da*/ 	.byte	0x04
	.zero		1


	//   ....[46]....
        /*03dc*/ 	.word	0x00000940
        /*03e0*/ 	.word	0x000000ff
        /*03e4*/ 	.word	0x000000b8
        /*03e8*/ 	.short	0x0100
        /*03ea*/ 	.byte	0x04
	.zero		1


	//   ....[47]....
        /*03ec*/ 	.word	0x00000950
        /*03f0*/ 	.word	0x000000ff
        /*03f4*/ 	.word	0x000001b8
        /*03f8*/ 	.short	0x0100
        /*03fa*/ 	.byte	0x04
	.zero		1


	//   ....[48]....
        /*03fc*/ 	.word	0x00000960
        /*0400*/ 	.word	0x000000ff
        /*0404*/ 	.word	0x000000c0
        /*0408*/ 	.short	0x0100
        /*040a*/ 	.byte	0x04
	.zero		1


	//   ....[49]....
        /*040c*/ 	.word	0x00000970
        /*0410*/ 	.word	0x000000ff
        /*0414*/ 	.word	0x000001c0
        /*0418*/ 	.short	0x0100
        /*041a*/ 	.byte	0x04
	.zero		1


	//   ....[50]....
        /*041c*/ 	.word	0x00000980
        /*0420*/ 	.word	0x000000ff
        /*0424*/ 	.word	0x000000c8
        /*0428*/ 	.short	0x0100
        /*042a*/ 	.byte	0x04
	.zero		1


	//   ....[51]....
        /*042c*/ 	.word	0x00000990
        /*0430*/ 	.word	0x000000ff
        /*0434*/ 	.word	0x000001c8
        /*0438*/ 	.short	0x0100
        /*043a*/ 	.byte	0x04
	.zero		1


	//   ....[52]....
        /*043c*/ 	.word	0x000009a0
        /*0440*/ 	.word	0x000000ff
        /*0444*/ 	.word	0x000000d0
        /*0448*/ 	.short	0x0100
        /*044a*/ 	.byte	0x04
	.zero		1


	//   ....[53]....
        /*044c*/ 	.word	0x000009b0
        /*0450*/ 	.word	0x000000ff
        /*0454*/ 	.word	0x000001d0
        /*0458*/ 	.short	0x0100
        /*045a*/ 	.byte	0x04
	.zero		1


	//   ....[54]....
        /*045c*/ 	.word	0x000009c0
        /*0460*/ 	.word	0x000000ff
        /*0464*/ 	.word	0x000000d8
        /*0468*/ 	.short	0x0100
        /*046a*/ 	.byte	0x04
	.zero		1


	//   ....[55]....
        /*046c*/ 	.word	0x000009d0
        /*0470*/ 	.word	0x000000ff
        /*0474*/ 	.word	0x000001d8
        /*0478*/ 	.short	0x0100
        /*047a*/ 	.byte	0x04
	.zero		1


	//   ....[56]....
        /*047c*/ 	.word	0x000009e0
        /*0480*/ 	.word	0x000000ff
        /*0484*/ 	.word	0x000000e0
        /*0488*/ 	.short	0x0100
        /*048a*/ 	.byte	0x04
	.zero		1


	//   ....[57]....
        /*048c*/ 	.word	0x000009f0
        /*0490*/ 	.word	0x000000ff
        /*0494*/ 	.word	0x000001e0
        /*0498*/ 	.short	0x0100
        /*049a*/ 	.byte	0x04
	.zero		1


	//   ....[58]....
        /*049c*/ 	.word	0x00000a00
        /*04a0*/ 	.word	0x000000ff
        /*04a4*/ 	.word	0x000000e8
        /*04a8*/ 	.short	0x0100
        /*04aa*/ 	.byte	0x04
	.zero		1


	//   ....[59]....
        /*04ac*/ 	.word	0x00000a10
        /*04b0*/ 	.word	0x000000ff
        /*04b4*/ 	.word	0x000001e8
        /*04b8*/ 	.short	0x0100
        /*04ba*/ 	.byte	0x04
	.zero		1


	//   ....[60]....
        /*04bc*/ 	.word	0x00000a20
        /*04c0*/ 	.word	0x000000ff
        /*04c4*/ 	.word	0x000000f0
        /*04c8*/ 	.short	0x0100
        /*04ca*/ 	.byte	0x04
	.zero		1


	//   ....[61]....
        /*04cc*/ 	.word	0x00000a30
        /*04d0*/ 	.word	0x000000ff
        /*04d4*/ 	.word	0x000001f0
        /*04d8*/ 	.short	0x0100
        /*04da*/ 	.byte	0x04
	.zero		1


	//   ....[62]....
        /*04dc*/ 	.word	0x00000a40
        /*04e0*/ 	.word	0x000000ff
        /*04e4*/ 	.word	0x000000f8
        /*04e8*/ 	.short	0x0100
        /*04ea*/ 	.byte	0x04
	.zero		1


	//   ....[63]....
        /*04ec*/ 	.word	0x00000a50
        /*04f0*/ 	.word	0x000000ff
        /*04f4*/ 	.word	0x000001f8
        /*04f8*/ 	.short	0x0100
        /*04fa*/ 	.byte	0x04
	.zero		1


	//   ....[64]....
        /*04fc*/ 	.word	0x00000b80
        /*0500*/ 	.word	0x000000ff
        /*0504*/ 	.word	0x00000200
        /*0508*/ 	.short	0x0100
        /*050a*/ 	.byte	0x04
	.zero		1


	//   ....[65]....
        /*050c*/ 	.word	0x00000b90
        /*0510*/ 	.word	0x000000ff
        /*0514*/ 	.word	0x00000210
        /*0518*/ 	.short	0x0100
        /*051a*/ 	.byte	0x04
	.zero		1


	//   ....[66]....
        /*051c*/ 	.word	0x00000ba0
        /*0520*/ 	.word	0x000000ff
        /*0524*/ 	.word	0x00000208
        /*0528*/ 	.short	0x0100
        /*052a*/ 	.byte	0x04
	.zero		1


	//   ....[67]....
        /*052c*/ 	.word	0x00000bb0
        /*0530*/ 	.word	0x000000ff
        /*0534*/ 	.word	0x00000218
        /*0538*/ 	.short	0x0100
        /*053a*/ 	.byte	0x04
	.zero		1


	//   ....[68]....
        /*053c*/ 	.word	0x00000c90
        /*0540*/ 	.word	0x000000ff
        /*0544*/ 	.word	0x00000220
        /*0548*/ 	.short	0x0100
        /*054a*/ 	.byte	0x06
	.zero		1


	//   ....[69]....
        /*054c*/ 	.word	0x00000ca0
        /*0550*/ 	.word	0x000000ff
        /*0554*/ 	.word	0x00000228
        /*0558*/ 	.short	0x0100
        /*055a*/ 	.byte	0x06
	.zero		1


	//   ....[70]....
        /*055c*/ 	.word	0x00000dd0
        /*0560*/ 	.word	0x000000ff
        /*0564*/ 	.word	0x00000230
        /*0568*/ 	.short	0x0100
        /*056a*/ 	.byte	0x06
	.zero		1


	//   ....[71]....
        /*056c*/ 	.word	0x00000de0
        /*0570*/ 	.word	0x000000ff
        /*0574*/ 	.word	0x00000240
        /*0578*/ 	.short	0x0100
        /*057a*/ 	.byte	0x06
	.zero		1


	//   ....[72]....
        /*057c*/ 	.word	0x00000df0
        /*0580*/ 	.word	0x000000ff
        /*0584*/ 	.word	0x00000238
        /*0588*/ 	.short	0x0100
        /*058a*/ 	.byte	0x06
	.zero		1


	//   ....[73]....
        /*058c*/ 	.word	0x00000e00
        /*0590*/ 	.word	0x000000ff
        /*0594*/ 	.word	0x00000248
        /*0598*/ 	.short	0x0100
        /*059a*/ 	.byte	0x06
	.zero		1


	//   ....[74]....
        /*059c*/ 	.word	0x00000f20
        /*05a0*/ 	.word	0x000000ff
        /*05a4*/ 	.word	0x00000250
        /*05a8*/ 	.short	0x0100
        /*05aa*/ 	.byte	0x04
	.zero		1


	//   ....[75]....
        /*05ac*/ 	.word	0x00000f30
        /*05b0*/ 	.word	0x000000ff
        /*05b4*/ 	.word	0x00000270
        /*05b8*/ 	.short	0x0100
        /*05ba*/ 	.byte	0x04
	.zero		1


	//   ....[76]....
        /*05bc*/ 	.word	0x00000f40
        /*05c0*/ 	.word	0x000000ff
        /*05c4*/ 	.word	0x00000258
        /*05c8*/ 	.short	0x0100
        /*05ca*/ 	.byte	0x04
	.zero		1


	//   ....[77]....
        /*05cc*/ 	.word	0x00000f50
        /*05d0*/ 	.word	0x000000ff
        /*05d4*/ 	.word	0x00000278
        /*05d8*/ 	.short	0x0100
        /*05da*/ 	.byte	0x04
	.zero		1


	//   ....[78]....
        /*05dc*/ 	.word	0x00000f60
        /*05e0*/ 	.word	0x000000ff
        /*05e4*/ 	.word	0x00000260
        /*05e8*/ 	.short	0x0100
        /*05ea*/ 	.byte	0x04
	.zero		1


	//   ....[79]....
        /*05ec*/ 	.word	0x00000f70
        /*05f0*/ 	.word	0x000000ff
        /*05f4*/ 	.word	0x00000280
        /*05f8*/ 	.short	0x0100
        /*05fa*/ 	.byte	0x04
	.zero		1


	//   ....[80]....
        /*05fc*/ 	.word	0x00000f80
        /*0600*/ 	.word	0x000000ff
        /*0604*/ 	.word	0x00000268
        /*0608*/ 	.short	0x0100
        /*060a*/ 	.byte	0x04
	.zero		1


	//   ....[81]....
        /*060c*/ 	.word	0x00000f90
        /*0610*/ 	.word	0x000000ff
        /*0614*/ 	.word	0x00000288
        /*0618*/ 	.short	0x0100
        /*061a*/ 	.byte	0x04
	.zero		1


	//   ....[82]....
        /*061c*/ 	.word	0x00001080
        /*0620*/ 	.word	0x000000ff
        /*0624*/ 	.word	0x00000290
        /*0628*/ 	.short	0x0100
        /*062a*/ 	.byte	0x04
	.zero		1


	//   ....[83]....
        /*062c*/ 	.word	0x00001090
        /*0630*/ 	.word	0x000000ff
        /*0634*/ 	.word	0x000002a0
        /*0638*/ 	.short	0x0100
        /*063a*/ 	.byte	0x04
	.zero		1


	//   ....[84]....
        /*063c*/ 	.word	0x000010a0
        /*0640*/ 	.word	0x000000ff
        /*0644*/ 	.word	0x00000298
        /*0648*/ 	.short	0x0100
        /*064a*/ 	.byte	0x04
	.zero		1


	//   ....[85]....
        /*064c*/ 	.word	0x000010b0
        /*0650*/ 	.word	0x000000ff
        /*0654*/ 	.word	0x000002a8
        /*0658*/ 	.short	0x0100
        /*065a*/ 	.byte	0x04
	.zero		1


	//   ....[86]....
        /*065c*/ 	.word	0x000011b0
        /*0660*/ 	.word	0x000000ff
        /*0664*/ 	.word	0x000002b0
        /*0668*/ 	.short	0x0100
        /*066a*/ 	.byte	0x06
	.zero		1


	//   ....[87]....
        /*066c*/ 	.word	0x00001ee0
        /*0670*/ 	.word	0x00000003
        /*0674*/ 	.word	0x000002a0
        /*0678*/ 	.short	0x010a
        /*067a*/ 	.byte	0xff
	.zero		1


	//   ....[88]....
        /*067c*/ 	.word	0x00001f10
        /*0680*/ 	.word	0x00000003
        /*0684*/ 	.word	0x00000290
        /*0688*/ 	.short	0x0101
        /*068a*/ 	.byte	0xff
	.zero		1


	//   ....[89]....
        /*068c*/ 	.word	0x00001fd0
        /*0690*/ 	.word	0x000000ff
        /*0694*/ 	.word	0x00000100
        /*0698*/ 	.short	0x010a
        /*069a*/ 	.byte	0x04
	.zero		1


	//   ....[90]....
        /*069c*/ 	.word	0x000020a0
        /*06a0*/ 	.word	0x000000ff
        /*06a4*/ 	.word	0x00000100
        /*06a8*/ 	.short	0x010a
        /*06aa*/ 	.byte	0x21
	.zero		1


	//   ....[91]....
        /*06ac*/ 	.word	0x00002250
        /*06b0*/ 	.word	0x000000ff
        /*06b4*/ 	.word	0x00000100
        /*06b8*/ 	.short	0x010a
        /*06ba*/ 	.byte	0x07
	.zero		1


	//   ....[92]....
        /*06bc*/ 	.word	0x00002370
        /*06c0*/ 	.word	0x000000ff
        /*06c4*/ 	.word	0x00000228
        /*06c8*/ 	.short	0x0101
        /*06ca*/ 	.byte	0x06
	.zero		1


	//   ....[93]....
        /*06cc*/ 	.word	0x00002390
        /*06d0*/ 	.word	0x000000ff
        /*06d4*/ 	.word	0x00000100
        /*06d8*/ 	.short	0x010a
        /*06da*/ 	.byte	0x04
	.zero		1


	//   ....[94]....
        /*06dc*/ 	.word	0x00002410
        /*06e0*/ 	.word	0x000000ff
        /*06e4*/ 	.word	0x00000100
        /*06e8*/ 	.short	0x010a
        /*06ea*/ 	.byte	0x11
	.zero		1


	//   ....[95]....
        /*06ec*/ 	.word	0x000025a0
        /*06f0*/ 	.word	0x000000ff
        /*06f4*/ 	.word	0x00000100
        /*06f8*/ 	.short	0x010a
        /*06fa*/ 	.byte	0x08
	.zero		1


	//   ....[96]....
        /*06fc*/ 	.word	0x00002710
        /*0700*/ 	.word	0x00000003
        /*0704*/ 	.word	0x00000230
        /*0708*/ 	.short	0x010a
        /*070a*/ 	.byte	0xff
	.zero		1


	//   ....[97]....
        /*070c*/ 	.word	0x00002860
        /*0710*/ 	.word	0x00000000
        /*0714*/ 	.word	0x00000000
        /*0718*/ 	.short	0x0101
        /*071a*/ 	.byte	0xff
	.zero		1


	//   ....[98]....
        /*071c*/ 	.word	0x00002e00
        /*0720*/ 	.word	0x000000ff
        /*0724*/ 	.word	0x00000000
        /*0728*/ 	.short	0x010a
        /*072a*/ 	.byte	0x04
	.zero		1


	//   ....[99]....
        /*072c*/ 	.word	0x00002e90
        /*0730*/ 	.word	0x000000ff
        /*0734*/ 	.word	0x00000000
        /*0738*/ 	.short	0x010a
        /*073a*/ 	.byte	0x05
	.zero		1


	//   ....[100]....
        /*073c*/ 	.word	0x00002f20
        /*0740*/ 	.word	0x000000ff
        /*0744*/ 	.word	0x00000000
        /*0748*/ 	.short	0x010a
        /*074a*/ 	.byte	0x05
	.zero		1


	//   ....[101]....
        /*074c*/ 	.word	0x00002fb0
        /*0750*/ 	.word	0x000000ff
        /*0754*/ 	.word	0x00000000
        /*0758*/ 	.short	0x010a
        /*075a*/ 	.byte	0x05
	.zero		1


	//   ....[102]....
        /*075c*/ 	.word	0x00003040
        /*0760*/ 	.word	0x000000ff
        /*0764*/ 	.word	0x00000000
        /*0768*/ 	.short	0x010a
        /*076a*/ 	.byte	0x05
	.zero		1


	//   ....[103]....
        /*076c*/ 	.word	0x000030d0
        /*0770*/ 	.word	0x000000ff
        /*0774*/ 	.word	0x00000000
        /*0778*/ 	.short	0x010a
        /*077a*/ 	.byte	0x05
	.zero		1


	//   ....[104]....
        /*077c*/ 	.word	0x00003160
        /*0780*/ 	.word	0x000000ff
        /*0784*/ 	.word	0x00000000
        /*0788*/ 	.short	0x010a
        /*078a*/ 	.byte	0x05
	.zero		1


	//   ....[105]....
        /*078c*/ 	.word	0x000031f0
        /*0790*/ 	.word	0x000000ff
        /*0794*/ 	.word	0x00000000
        /*0798*/ 	.short	0x010a
        /*079a*/ 	.byte	0x05
	.zero		1


	//   ....[106]....
        /*079c*/ 	.word	0x00003280
        /*07a0*/ 	.word	0x000000ff
        /*07a4*/ 	.word	0x00000000
        /*07a8*/ 	.short	0x010a
        /*07aa*/ 	.byte	0x05
	.zero		1


	//   ....[107]....
        /*07ac*/ 	.word	0x00003310
        /*07b0*/ 	.word	0x000000ff
        /*07b4*/ 	.word	0x00000000
        /*07b8*/ 	.short	0x010a
        /*07ba*/ 	.byte	0x05
	.zero		1


	//   ....[108]....
        /*07bc*/ 	.word	0x000033a0
        /*07c0*/ 	.word	0x000000ff
        /*07c4*/ 	.word	0x00000000
        /*07c8*/ 	.short	0x010a
        /*07ca*/ 	.byte	0x05
	.zero		1


	//   ....[109]....
        /*07cc*/ 	.word	0x00003430
        /*07d0*/ 	.word	0x000000ff
        /*07d4*/ 	.word	0x00000000
        /*07d8*/ 	.short	0x010a
        /*07da*/ 	.byte	0x05
	.zero		1


	//   ....[110]....
        /*07dc*/ 	.word	0x000034c0
        /*07e0*/ 	.word	0x000000ff
        /*07e4*/ 	.word	0x00000000
        /*07e8*/ 	.short	0x010a
        /*07ea*/ 	.byte	0x05
	.zero		1


	//   ....[111]....
        /*07ec*/ 	.word	0x00003550
        /*07f0*/ 	.word	0x000000ff
        /*07f4*/ 	.word	0x00000000
        /*07f8*/ 	.short	0x010a
        /*07fa*/ 	.byte	0x05
	.zero		1


	//   ....[112]....
        /*07fc*/ 	.word	0x000035e0
        /*0800*/ 	.word	0x000000ff
        /*0804*/ 	.word	0x00000000
        /*0808*/ 	.short	0x010a
        /*080a*/ 	.byte	0x05
	.zero		1


	//   ....[113]....
        /*080c*/ 	.word	0x00003670
        /*0810*/ 	.word	0x000000ff
        /*0814*/ 	.word	0x00000000
        /*0818*/ 	.short	0x010a
        /*081a*/ 	.byte	0x05
	.zero		1


	//   ....[114]....
        /*081c*/ 	.word	0x00003700
        /*0820*/ 	.word	0x000000ff
        /*0824*/ 	.word	0x00000000
        /*0828*/ 	.short	0x010a
        /*082a*/ 	.byte	0x05
	.zero		1


	//   ....[115]....
        /*082c*/ 	.word	0x00003790
        /*0830*/ 	.word	0x000000ff
        /*0834*/ 	.word	0x00000000
        /*0838*/ 	.short	0x010a
        /*083a*/ 	.byte	0x05
	.zero		1


	//   ....[116]....
        /*083c*/ 	.word	0x00003820
        /*0840*/ 	.word	0x000000ff
        /*0844*/ 	.word	0x00000000
        /*0848*/ 	.short	0x010a
        /*084a*/ 	.byte	0x05
	.zero		1


	//   ....[117]....
        /*084c*/ 	.word	0x000038b0
        /*0850*/ 	.word	0x000000ff
        /*0854*/ 	.word	0x00000000
        /*0858*/ 	.short	0x010a
        /*085a*/ 	.byte	0x05
	.zero		1


	//   ....[118]....
        /*085c*/ 	.word	0x00003940
        /*0860*/ 	.word	0x000000ff
        /*0864*/ 	.word	0x00000000
        /*0868*/ 	.short	0x010a
        /*086a*/ 	.byte	0x05
	.zero		1


	//   ....[119]....
        /*086c*/ 	.word	0x000039d0
        /*0870*/ 	.word	0x000000ff
        /*0874*/ 	.word	0x00000000
        /*0878*/ 	.short	0x010a
        /*087a*/ 	.byte	0x05
	.zero		1


	//   ....[120]....
        /*087c*/ 	.word	0x00003a60
        /*0880*/ 	.word	0x000000ff
        /*0884*/ 	.word	0x00000000
        /*0888*/ 	.short	0x010a
        /*088a*/ 	.byte	0x05
	.zero		1


	//   ....[121]....
        /*088c*/ 	.word	0x00003af0
        /*0890*/ 	.word	0x000000ff
        /*0894*/ 	.word	0x00000000
        /*0898*/ 	.short	0x010a
        /*089a*/ 	.byte	0x05
	.zero		1


	//   ....[122]....
        /*089c*/ 	.word	0x00003b80
        /*08a0*/ 	.word	0x000000ff
        /*08a4*/ 	.word	0x00000000
        /*08a8*/ 	.short	0x010a
        /*08aa*/ 	.byte	0x05
	.zero		1


	//   ....[123]....
        /*08ac*/ 	.word	0x00003c10
        /*08b0*/ 	.word	0x000000ff
        /*08b4*/ 	.word	0x00000000
        /*08b8*/ 	.short	0x010a
        /*08ba*/ 	.byte	0x05
	.zero		1


	//   ....[124]....
        /*08bc*/ 	.word	0x00003ca0
        /*08c0*/ 	.word	0x000000ff
        /*08c4*/ 	.word	0x00000000
        /*08c8*/ 	.short	0x010a
        /*08ca*/ 	.byte	0x05
	.zero		1


	//   ....[125]....
        /*08cc*/ 	.word	0x00003d30
        /*08d0*/ 	.word	0x000000ff
        /*08d4*/ 	.word	0x00000000
        /*08d8*/ 	.short	0x010a
        /*08da*/ 	.byte	0x05
	.zero		1


	//   ....[126]....
        /*08dc*/ 	.word	0x00003dc0
        /*08e0*/ 	.word	0x000000ff
        /*08e4*/ 	.word	0x00000000
        /*08e8*/ 	.short	0x010a
        /*08ea*/ 	.byte	0x05
	.zero		1


	//   ....[127]....
        /*08ec*/ 	.word	0x00003e50
        /*08f0*/ 	.word	0x000000ff
        /*08f4*/ 	.word	0x00000000
        /*08f8*/ 	.short	0x010a
        /*08fa*/ 	.byte	0x05
	.zero		1


	//   ....[128]....
        /*08fc*/ 	.word	0x00003ee0
        /*0900*/ 	.word	0x000000ff
        /*0904*/ 	.word	0x00000000
        /*0908*/ 	.short	0x010a
        /*090a*/ 	.byte	0x05
	.zero		1


	//   ....[129]....
        /*090c*/ 	.word	0x00003f80
        /*0910*/ 	.word	0x00000000
        /*0914*/ 	.word	0x00000000
        /*0918*/ 	.short	0x010a
        /*091a*/ 	.byte	0xff
	.zero		1


	//   ....[130]....
        /*091c*/ 	.word	0x000040a0
        /*0920*/ 	.word	0x00000002
        /*0924*/ 	.word	0x00000290
        /*0928*/ 	.short	0x010a
        /*092a*/ 	.byte	0xff
	.zero		1


	//   ....[131]....
        /*092c*/ 	.word	0x00004100
        /*0930*/ 	.word	0x00000004
        /*0934*/ 	.word	0x00000000
        /*0938*/ 	.short	0x0101
        /*093a*/ 	.byte	0xff
	.zero		1


	//   ....[132]....
        /*093c*/ 	.word	0x00004120
        /*0940*/ 	.word	0x000000ff
        /*0944*/ 	.word	0x00000240
        /*0948*/ 	.short	0x010a
        /*094a*/ 	.byte	0x04
	.zero		1


	//   ....[133]....
        /*094c*/ 	.word	0x00004240
        /*0950*/ 	.word	0x00000002
        /*0954*/ 	.word	0x00000230
        /*0958*/ 	.short	0x010a
        /*095a*/ 	.byte	0xff
	.zero		1


	//   ....[134]....
        /*095c*/ 	.word	0x00004350
        /*0960*/ 	.word	0x00000002
        /*0964*/ 	.word	0x00000000
        /*0968*/ 	.short	0x0101
        /*096a*/ 	.byte	0xff
	.zero		1


	//   ....[135]....
        /*096c*/ 	.word	0x000043e0
        /*0970*/ 	.word	0x000000ff
        /*0974*/ 	.word	0x00000240
        /*0978*/ 	.short	0x0106
        /*097a*/ 	.byte	0x04
	.zero		1


	//   ....[136]....
        /*097c*/ 	.word	0x00004400
        /*0980*/ 	.word	0x000000ff
        /*0984*/ 	.word	0x00000240
        /*0988*/ 	.short	0x010a
        /*098a*/ 	.byte	0x04
	.zero		1


	//   ....[137]....
        /*098c*/ 	.word	0x00004490
        /*0990*/ 	.word	0x000000ff
        /*0994*/ 	.word	0x00000240
        /*0998*/ 	.short	0x0106
        /*099a*/ 	.byte	0x07
	.zero		1


	//   ....[138]....
        /*099c*/ 	.word	0x000044d0
        /*09a0*/ 	.word	0x00000000
        /*09a4*/ 	.word	0x00000240
        /*09a8*/ 	.short	0x010a
        /*09aa*/ 	.byte	0xff
	.zero		1


	//   ....[139]....
        /*09ac*/ 	.word	0x00004710
        /*09b0*/ 	.word	0x000000ff
        /*09b4*/ 	.word	0x00000008
        /*09b8*/ 	.short	0x010a
        /*09ba*/ 	.byte	0x05
	.zero		1


	//   ....[140]....
        /*09bc*/ 	.word	0x00004730
        /*09c0*/ 	.word	0x000000ff
        /*09c4*/ 	.word	0x00000008
        /*09c8*/ 	.short	0x010a
        /*09ca*/ 	.byte	0x05
	.zero		1


	//   ....[141]....
        /*09cc*/ 	.word	0x000048c0
        /*09d0*/ 	.word	0x000000ff
        /*09d4*/ 	.word	0x00000008
        /*09d8*/ 	.short	0x010a
        /*09da*/ 	.byte	0x05
	.zero		1


	//   ....[142]....
        /*09dc*/ 	.word	0x000048e0
        /*09e0*/ 	.word	0x000000ff
        /*09e4*/ 	.word	0x00000008
        /*09e8*/ 	.short	0x010a
        /*09ea*/ 	.byte	0x05
	.zero		1


	//   ....[143]....
        /*09ec*/ 	.word	0x000049a0
        /*09f0*/ 	.word	0x000000ff
        /*09f4*/ 	.word	0x00000000
        /*09f8*/ 	.short	0x0101
        /*09fa*/ 	.byte	0x04
	.zero		1


	//   ....[144]....
        /*09fc*/ 	.word	0x00004c80
        /*0a00*/ 	.word	0x00000000
        /*0a04*/ 	.word	0x00000230
        /*0a08*/ 	.short	0x010a
        /*0a0a*/ 	.byte	0xff
	.zero		1


	//   ....[145]....
        /*0a0c*/ 	.word	0x00004d40
        /*0a10*/ 	.word	0x00000000
        /*0a14*/ 	.word	0x00000000
        /*0a18*/ 	.short	0x0101
        /*0a1a*/ 	.byte	0xff
	.zero		1


	//   ....[146]....
        /*0a1c*/ 	.word	0x00004df0
        /*0a20*/ 	.word	0x000000ff
        /*0a24*/ 	.word	0x00000000
        /*0a28*/ 	.short	0x010a
        /*0a2a*/ 	.byte	0x04
	.zero		1


	//   ....[147]....
        /*0a2c*/ 	.word	0x00004e00
        /*0a30*/ 	.word	0x000000ff
        /*0a34*/ 	.word	0x00000270
        /*0a38*/ 	.short	0x010a
        /*0a3a*/ 	.byte	0x13
	.zero		1


	//   ....[148]....
        /*0a3c*/ 	.word	0x00004ec0
        /*0a40*/ 	.word	0x000000ff
        /*0a44*/ 	.word	0x00000000
        /*0a48*/ 	.short	0x010a
        /*0a4a*/ 	.byte	0x06
	.zero		1


	//   ....[149]....
        /*0a4c*/ 	.word	0x00004fe0
        /*0a50*/ 	.word	0x000000ff
        /*0a54*/ 	.word	0x00000000
        /*0a58*/ 	.short	0x010a
        /*0a5a*/ 	.byte	0x04
	.zero		1


	//   ....[150]....
        /*0a5c*/ 	.word	0x00005200
        /*0a60*/ 	.word	0x000000ff
        /*0a64*/ 	.word	0x00000000
        /*0a68*/ 	.short	0x010a
        /*0a6a*/ 	.byte	0x04
	.zero		1


	//   ....[151]....
        /*0a6c*/ 	.word	0x00005290
        /*0a70*/ 	.word	0x000000ff
        /*0a74*/ 	.word	0x00000000
        /*0a78*/ 	.short	0x010a
        /*0a7a*/ 	.byte	0x05
	.zero		1


	//   ....[152]....
        /*0a7c*/ 	.word	0x00005320
        /*0a80*/ 	.word	0x000000ff
        /*0a84*/ 	.word	0x00000000
        /*0a88*/ 	.short	0x010a
        /*0a8a*/ 	.byte	0x05
	.zero		1


	//   ....[153]....
        /*0a8c*/ 	.word	0x000053c0
        /*0a90*/ 	.word	0x00000000
        /*0a94*/ 	.word	0x00000000
        /*0a98*/ 	.short	0x010a
        /*0a9a*/ 	.byte	0xff
	.zero		1


	//   ....[154]....
        /*0a9c*/ 	.word	0x00005400
        /*0aa0*/ 	.word	0x00000000
        /*0aa4*/ 	.word	0x00000000
        /*0aa8*/ 	.short	0x010a
        /*0aaa*/ 	.byte	0xff
	.zero		1


	//   ....[155]....
        /*0aac*/ 	.word	0x00005470
        /*0ab0*/ 	.word	0x000000ff
        /*0ab4*/ 	.word	0x00000000
        /*0ab8*/ 	.short	0x0101
        /*0aba*/ 	.byte	0x04
	.zero		1


	//   ....[156]....
        /*0abc*/ 	.word	0x000054b0
        /*0ac0*/ 	.word	0x000000ff
        /*0ac4*/ 	.word	0x000002b0
        /*0ac8*/ 	.short	0x010a
        /*0aca*/ 	.byte	0x0d
	.zero		1


	//   ....[157]....
        /*0acc*/ 	.word	0x00005500
        /*0ad0*/ 	.word	0x000000ff
        /*0ad4*/ 	.word	0x00000000
        /*0ad8*/ 	.short	0x0101
        /*0ada*/ 	.byte	0x04
	.zero		1


	//   ....[158]....
        /*0adc*/ 	.word	0x00005980
        /*0ae0*/ 	.word	0x0000000c
        /*0ae4*/ 	.word	0x00000230
        /*0ae8*/ 	.short	0x010a
        /*0aea*/ 	.byte	0xff
	.zero		1


	//   ....[159]....
        /*0aec*/ 	.word	0x00005af0
        /*0af0*/ 	.word	0x00000000
        /*0af4*/ 	.word	0x00000000
        /*0af8*/ 	.short	0x0101
        /*0afa*/ 	.byte	0xff
	.zero		1


	//   ....[160]....
        /*0afc*/ 	.word	0x00005f80
        /*0b00*/ 	.word	0x000000ff
        /*0b04*/ 	.word	0x00000228
        /*0b08*/ 	.short	0x010a
        /*0b0a*/ 	.byte	0x15
	.zero		1


	//   ....[161]....
        /*0b0c*/ 	.word	0x00006100
        /*0b10*/ 	.word	0x000000ff
        /*0b14*/ 	.word	0x00000210
        /*0b18*/ 	.short	0x010a
        /*0b1a*/ 	.byte	0x15
	.zero		1


	//   ....[162]....
        /*0b1c*/ 	.word	0x00006280
        /*0b20*/ 	.word	0x000000ff
        /*0b24*/ 	.word	0x00000200
        /*0b28*/ 	.short	0x010b
        /*0b2a*/ 	.byte	0x15
	.zero		1


	//   ....[163]....
        /*0b2c*/ 	.word	0x00006290
        /*0b30*/ 	.word	0x000000ff
        /*0b34*/ 	.word	0x00000000
        /*0b38*/ 	.short	0x0101
        /*0b3a*/ 	.byte	0x06
	.zero		1


	//   ....[164]....
        /*0b3c*/ 	.word	0x000062a0
        /*0b40*/ 	.word	0x000000ff
        /*0b44*/ 	.word	0x00000218
        /*0b48*/ 	.short	0x010a
        /*0b4a*/ 	.byte	0x15
	.zero		1


	//   ....[165]....
        /*0b4c*/ 	.word	0x00006480
        /*0b50*/ 	.word	0x000000ff
        /*0b54*/ 	.word	0x00000208
        /*0b58*/ 	.short	0x010b
        /*0b5a*/ 	.byte	0x15
	.zero		1


	//   ....[166]....
        /*0b5c*/ 	.word	0x00006490
        /*0b60*/ 	.word	0x000000ff
        /*0b64*/ 	.word	0x00000000
        /*0b68*/ 	.short	0x0101
        /*0b6a*/ 	.byte	0x21
	.zero		1


	//   ....[167]....
        /*0b6c*/ 	.word	0x000064c0
        /*0b70*/ 	.word	0x000000ff
        /*0b74*/ 	.word	0x00000210
        /*0b78*/ 	.short	0x010a
        /*0b7a*/ 	.byte	0x15
	.zero		1


	//   ....[168]....
        /*0b7c*/ 	.word	0x00006500
        /*0b80*/ 	.word	0x00000000
        /*0b84*/ 	.word	0x00000218
        /*0b88*/ 	.short	0x010a
        /*0b8a*/ 	.byte	0xff
	.zero		1


	//   ....[169]....
        /*0b8c*/ 	.word	0x00006820
        /*0b90*/ 	.word	0x00000003
        /*0b94*/ 	.word	0x00000230
        /*0b98*/ 	.short	0x010a
        /*0b9a*/ 	.byte	0xff
	.zero		1


	//   ....[170]....
        /*0b9c*/ 	.word	0x000069a0
        /*0ba0*/ 	.word	0x00000000
        /*0ba4*/ 	.word	0x00000000
        /*0ba8*/ 	.short	0x0101
        /*0baa*/ 	.byte	0xff
	.zero		1


	//   ....[171]....
        /*0bac*/ 	.word	0x000074c0
        /*0bb0*/ 	.word	0x00000003
        /*0bb4*/ 	.word	0x00000200
        /*0bb8*/ 	.short	0x010a
        /*0bba*/ 	.byte	0xff
	.zero		1


	//   ....[172]....
        /*0bbc*/ 	.word	0x000074e0
        /*0bc0*/ 	.word	0x00000092
        /*0bc4*/ 	.word	0x00000250
        /*0bc8*/ 	.short	0x010a
        /*0bca*/ 	.byte	0xff
	.zero		1


	//   ....[173]....
        /*0bcc*/ 	.word	0x00007620
        /*0bd0*/ 	.word	0x00000003
        /*0bd4*/ 	.word	0x00000200
        /*0bd8*/ 	.short	0x010a
        /*0bda*/ 	.byte	0xff
	.zero		1


	//   ....[174]....
        /*0bdc*/ 	.word	0x00007780
        /*0be0*/ 	.word	0x00000000
        /*0be4*/ 	.word	0x00000000
        /*0be8*/ 	.short	0x0101
        /*0bea*/ 	.byte	0xff
	.zero		1


	//   ....[175]....
        /*0bec*/ 	.word	0x000077e0
        /*0bf0*/ 	.word	0x00000092
        /*0bf4*/ 	.word	0x00000250
        /*0bf8*/ 	.short	0x010a
        /*0bfa*/ 	.byte	0xff
	.zero		1


	//   ....[176]....
        /*0bfc*/ 	.word	0x00008b70
        /*0c00*/ 	.word	0x00000072
        /*0c04*/ 	.word	0x00000200
        /*0c08*/ 	.short	0x010a
        /*0c0a*/ 	.byte	0xff
	.zero		1


	//   ....[177]....
        /*0c0c*/ 	.word	0x00008c40
        /*0c10*/ 	.word	0x00000072
        /*0c14*/ 	.word	0x00000200
        /*0c18*/ 	.short	0x010a
        /*0c1a*/ 	.byte	0xff
	.zero		1


	//   ....[178]....
        /*0c1c*/ 	.word	0x00008d80
        /*0c20*/ 	.word	0x00000003
        /*0c24*/ 	.word	0x00000000
        /*0c28*/ 	.short	0x0101
        /*0c2a*/ 	.byte	0xff
	.zero		1


	//   ....[179]....
        /*0c2c*/ 	.word	0x00009060
        /*0c30*/ 	.word	0x00000092
        /*0c34*/ 	.word	0x00000000
        /*0c38*/ 	.short	0x0101
        /*0c3a*/ 	.byte	0xff
	.zero		1


	//   ....[180]....
        /*0c3c*/ 	.word	0x0000a300
        /*0c40*/ 	.word	0x00000003
        /*0c44*/ 	.word	0x000002a0
        /*0c48*/ 	.short	0x010a
        /*0c4a*/ 	.byte	0xff
	.zero		1


	//   ....[181]....
        /*0c4c*/ 	.word	0x0000a360
        /*0c50*/ 	.word	0x00000000
        /*0c54*/ 	.word	0x00000100
        /*0c58*/ 	.short	0x010a
        /*0c5a*/ 	.byte	0xff
	.zero		1


	//   ....[182]....
        /*0c5c*/ 	.word	0x0000a3c0
        /*0c60*/ 	.word	0x00000000
        /*0c64*/ 	.word	0x00000100
        /*0c68*/ 	.short	0x010a
        /*0c6a*/ 	.byte	0xff
	.zero		1


	//   ....[183]....
        /*0c6c*/ 	.word	0x0000a410
        /*0c70*/ 	.word	0x00000003
        /*0c74*/ 	.word	0x00000230
        /*0c78*/ 	.short	0x010a
        /*0c7a*/ 	.byte	0xff
	.zero		1


	//   ....[184]....
        /*0c7c*/ 	.word	0x0000a470
        /*0c80*/ 	.word	0x00000000
        /*0c84*/ 	.word	0x00000000
        /*0c88*/ 	.short	0x010a
        /*0c8a*/ 	.byte	0xff
	.zero		1


	//   ....[185]....
        /*0c8c*/ 	.word	0x0000a4d0
        /*0c90*/ 	.word	0x00000000
        /*0c94*/ 	.word	0x00000000
        /*0c98*/ 	.short	0x010a
        /*0c9a*/ 	.byte	0xff
	.zero		1


	//   ....[186]....
        /*0c9c*/ 	.word	0x0000a530
        /*0ca0*/ 	.word	0x00000000
        /*0ca4*/ 	.word	0x00000000
        /*0ca8*/ 	.short	0x010a
        /*0caa*/ 	.byte	0xff
	.zero		1


	//   ....[187]....
        /*0cac*/ 	.word	0x0000a590
        /*0cb0*/ 	.word	0x00000000
        /*0cb4*/ 	.word	0x00000000
        /*0cb8*/ 	.short	0x010a
        /*0cba*/ 	.byte	0xff
	.zero		1


	//   ....[188]....
        /*0cbc*/ 	.word	0x0000a5f0
        /*0cc0*/ 	.word	0x00000000
        /*0cc4*/ 	.word	0x00000000
        /*0cc8*/ 	.short	0x010a
        /*0cca*/ 	.byte	0xff
	.zero		1


	//   ....[189]....
        /*0ccc*/ 	.word	0x0000a650
        /*0cd0*/ 	.word	0x00000000
        /*0cd4*/ 	.word	0x00000000
        /*0cd8*/ 	.short	0x010a
        /*0cda*/ 	.byte	0xff
	.zero		1


	//   ....[190]....
        /*0cdc*/ 	.word	0x0000a6b0
        /*0ce0*/ 	.word	0x00000000
        /*0ce4*/ 	.word	0x00000000
        /*0ce8*/ 	.short	0x010a
        /*0cea*/ 	.byte	0xff
	.zero		1


	//   ....[191]....
        /*0cec*/ 	.word	0x0000a710
        /*0cf0*/ 	.word	0x00000000
        /*0cf4*/ 	.word	0x00000000
        /*0cf8*/ 	.short	0x010a
        /*0cfa*/ 	.byte	0xff
	.zero		1


	//   ....[192]....
        /*0cfc*/ 	.word	0x0000a770
        /*0d00*/ 	.word	0x00000000
        /*0d04*/ 	.word	0x00000000
        /*0d08*/ 	.short	0x010a
        /*0d0a*/ 	.byte	0xff
	.zero		1


	//   ....[193]....
        /*0d0c*/ 	.word	0x0000a7d0
        /*0d10*/ 	.word	0x00000000
        /*0d14*/ 	.word	0x00000000
        /*0d18*/ 	.short	0x010a
        /*0d1a*/ 	.byte	0xff
	.zero		1


	//   ....[194]....
        /*0d1c*/ 	.word	0x0000a830
        /*0d20*/ 	.word	0x00000000
        /*0d24*/ 	.word	0x00000000
        /*0d28*/ 	.short	0x010a
        /*0d2a*/ 	.byte	0xff
	.zero		1


	//   ....[195]....
        /*0d2c*/ 	.word	0x0000a890
        /*0d30*/ 	.word	0x00000000
        /*0d34*/ 	.word	0x00000000
        /*0d38*/ 	.short	0x010a
        /*0d3a*/ 	.byte	0xff
	.zero		1


	//   ....[196]....
        /*0d3c*/ 	.word	0x0000a8f0
        /*0d40*/ 	.word	0x00000000
        /*0d44*/ 	.word	0x00000000
        /*0d48*/ 	.short	0x010a
        /*0d4a*/ 	.byte	0xff
	.zero		1


	//   ....[197]....
        /*0d4c*/ 	.word	0x0000a950
        /*0d50*/ 	.word	0x00000000
        /*0d54*/ 	.word	0x00000000
        /*0d58*/ 	.short	0x010a
        /*0d5a*/ 	.byte	0xff
	.zero		1


	//   ....[198]....
        /*0d5c*/ 	.word	0x0000a9b0
        /*0d60*/ 	.word	0x00000000
        /*0d64*/ 	.word	0x00000000
        /*0d68*/ 	.short	0x010a
        /*0d6a*/ 	.byte	0xff
	.zero		1


	//   ....[199]....
        /*0d6c*/ 	.word	0x0000aa10
        /*0d70*/ 	.word	0x00000000
        /*0d74*/ 	.word	0x00000000
        /*0d78*/ 	.short	0x010a
        /*0d7a*/ 	.byte	0xff
	.zero		1


	//   ....[200]....
        /*0d7c*/ 	.word	0x0000aa70
        /*0d80*/ 	.word	0x00000000
        /*0d84*/ 	.word	0x00000000
        /*0d88*/ 	.short	0x010a
        /*0d8a*/ 	.byte	0xff
	.zero		1


	//   ....[201]....
        /*0d8c*/ 	.word	0x0000aad0
        /*0d90*/ 	.word	0x00000000
        /*0d94*/ 	.word	0x00000000
        /*0d98*/ 	.short	0x010a
        /*0d9a*/ 	.byte	0xff
	.zero		1


	//   ....[202]....
        /*0d9c*/ 	.word	0x0000ab30
        /*0da0*/ 	.word	0x00000000
        /*0da4*/ 	.word	0x00000000
        /*0da8*/ 	.short	0x010a
        /*0daa*/ 	.byte	0xff
	.zero		1


	//   ....[203]....
        /*0dac*/ 	.word	0x0000ab90
        /*0db0*/ 	.word	0x00000000
        /*0db4*/ 	.word	0x00000000
        /*0db8*/ 	.short	0x010a
        /*0dba*/ 	.byte	0xff
	.zero		1


	//   ....[204]....
        /*0dbc*/ 	.word	0x0000abf0
        /*0dc0*/ 	.word	0x00000000
        /*0dc4*/ 	.word	0x00000000
        /*0dc8*/ 	.short	0x010a
        /*0dca*/ 	.byte	0xff
	.zero		1


	//   ....[205]....
        /*0dcc*/ 	.word	0x0000ac50
        /*0dd0*/ 	.word	0x00000000
        /*0dd4*/ 	.word	0x00000000
        /*0dd8*/ 	.short	0x010a
        /*0dda*/ 	.byte	0xff
	.zero		1


	//   ....[206]....
        /*0ddc*/ 	.word	0x0000acb0
        /*0de0*/ 	.word	0x00000000
        /*0de4*/ 	.word	0x00000000
        /*0de8*/ 	.short	0x010a
        /*0dea*/ 	.byte	0xff
	.zero		1


	//   ....[207]....
        /*0dec*/ 	.word	0x0000ad10
        /*0df0*/ 	.word	0x00000000
        /*0df4*/ 	.word	0x00000000
        /*0df8*/ 	.short	0x010a
        /*0dfa*/ 	.byte	0xff
	.zero		1


	//   ....[208]....
        /*0dfc*/ 	.word	0x0000ad70
        /*0e00*/ 	.word	0x00000000
        /*0e04*/ 	.word	0x00000000
        /*0e08*/ 	.short	0x010a
        /*0e0a*/ 	.byte	0xff
	.zero		1


	//   ....[209]....
        /*0e0c*/ 	.word	0x0000add0
        /*0e10*/ 	.word	0x00000000
        /*0e14*/ 	.word	0x00000000
        /*0e18*/ 	.short	0x010a
        /*0e1a*/ 	.byte	0xff
	.zero		1


	//   ....[210]....
        /*0e1c*/ 	.word	0x0000ae30
        /*0e20*/ 	.word	0x00000000
        /*0e24*/ 	.word	0x00000000
        /*0e28*/ 	.short	0x010a
        /*0e2a*/ 	.byte	0xff
	.zero		1


	//   ....[211]....
        /*0e2c*/ 	.word	0x0000ae90
        /*0e30*/ 	.word	0x00000000
        /*0e34*/ 	.word	0x00000000
        /*0e38*/ 	.short	0x010a
        /*0e3a*/ 	.byte	0xff
	.zero		1


	//   ....[212]....
        /*0e3c*/ 	.word	0x0000aef0
        /*0e40*/ 	.word	0x00000000
        /*0e44*/ 	.word	0x00000000
        /*0e48*/ 	.short	0x010a
        /*0e4a*/ 	.byte	0xff
	.zero		1


	//   ....[213]....
        /*0e4c*/ 	.word	0x0000af50
        /*0e50*/ 	.word	0x00000000
        /*0e54*/ 	.word	0x00000000
        /*0e58*/ 	.short	0x010a
        /*0e5a*/ 	.byte	0xff
	.zero		1


	//   ....[214]....
        /*0e5c*/ 	.word	0x0000afb0
        /*0e60*/ 	.word	0x00000000
        /*0e64*/ 	.word	0x00000000
        /*0e68*/ 	.short	0x010a
        /*0e6a*/ 	.byte	0xff
	.zero		1


	//   ....[215]....
        /*0e6c*/ 	.word	0x0000b000
        /*0e70*/ 	.word	0x00000002
        /*0e74*/ 	.word	0x00000290
        /*0e78*/ 	.short	0x010a
        /*0e7a*/ 	.byte	0xff
	.zero		1


	//   ....[216]....
        /*0e7c*/ 	.word	0x0000b060
        /*0e80*/ 	.word	0x00000002
        /*0e84*/ 	.word	0x00000240
        /*0e88*/ 	.short	0x010a
        /*0e8a*/ 	.byte	0xff
	.zero		1


	//   ....[217]....
        /*0e8c*/ 	.word	0x0000b0b0
        /*0e90*/ 	.word	0x00000002
        /*0e94*/ 	.word	0x00000230
        /*0e98*/ 	.short	0x010a
        /*0e9a*/ 	.byte	0xff
	.zero		1


	//   ....[218]....
        /*0e9c*/ 	.word	0x0000b110
        /*0ea0*/ 	.word	0x00000000
        /*0ea4*/ 	.word	0x00000240
        /*0ea8*/ 	.short	0x010a
        /*0eaa*/ 	.byte	0xff
	.zero		1


	//   ....[219]....
        /*0eac*/ 	.word	0x0000b170
        /*0eb0*/ 	.word	0x00000000
        /*0eb4*/ 	.word	0x00000008
        /*0eb8*/ 	.short	0x010a
        /*0eba*/ 	.byte	0xff
	.zero		1


	//   ....[220]....
        /*0ebc*/ 	.word	0x0000b260
        /*0ec0*/ 	.word	0x00000000
        /*0ec4*/ 	.word	0x00000008
        /*0ec8*/ 	.short	0x010a
        /*0eca*/ 	.byte	0xff
	.zero		1


	//   ....[221]....
        /*0ecc*/ 	.word	0x0000b2b0
        /*0ed0*/ 	.word	0x00000000
        /*0ed4*/ 	.word	0x00000230
        /*0ed8*/ 	.short	0x010a
        /*0eda*/ 	.byte	0xff
	.zero		1


	//   ....[222]....
        /*0edc*/ 	.word	0x0000b310
        /*0ee0*/ 	.word	0x00000000
        /*0ee4*/ 	.word	0x00000270
        /*0ee8*/ 	.short	0x010a
        /*0eea*/ 	.byte	0xff
	.zero		1


	//   ....[223]....
        /*0eec*/ 	.word	0x0000b370
        /*0ef0*/ 	.word	0x00000000
        /*0ef4*/ 	.word	0x00000000
        /*0ef8*/ 	.short	0x010a
        /*0efa*/ 	.byte	0xff
	.zero		1


	//   ....[224]....
        /*0efc*/ 	.word	0x0000b3d0
        /*0f00*/ 	.word	0x00000000
        /*0f04*/ 	.word	0x00000000
        /*0f08*/ 	.short	0x010a
        /*0f0a*/ 	.byte	0xff
	.zero		1


	//   ....[225]....
        /*0f0c*/ 	.word	0x0000b430
        /*0f10*/ 	.word	0x00000000
        /*0f14*/ 	.word	0x00000000
        /*0f18*/ 	.short	0x010a
        /*0f1a*/ 	.byte	0xff
	.zero		1


	//   ....[226]....
        /*0f1c*/ 	.word	0x0000b490
        /*0f20*/ 	.word	0x00000000
        /*0f24*/ 	.word	0x00000000
        /*0f28*/ 	.short	0x010a
        /*0f2a*/ 	.byte	0xff
	.zero		1


	//   ....[227]....
        /*0f2c*/ 	.word	0x0000b4f0
        /*0f30*/ 	.word	0x00000000
        /*0f34*/ 	.word	0x000002b0
        /*0f38*/ 	.short	0x010a
        /*0f3a*/ 	.byte	0xff
	.zero		1


	//   ....[228]....
        /*0f3c*/ 	.word	0x0000b540
        /*0f40*/ 	.word	0x0000000c
        /*0f44*/ 	.word	0x00000230
        /*0f48*/ 	.short	0x010a
        /*0f4a*/ 	.byte	0xff
	.zero		1


	//   ....[229]....
        /*0f4c*/ 	.word	0x0000b5a0
        /*0f50*/ 	.word	0x00000000
        /*0f54*/ 	.word	0x00000228
        /*0f58*/ 	.short	0x010a
        /*0f5a*/ 	.byte	0xff
	.zero		1


	//   ....[230]....
        /*0f5c*/ 	.word	0x0000b600
        /*0f60*/ 	.word	0x00000000
        /*0f64*/ 	.word	0x00000210
        /*0f68*/ 	.short	0x010a
        /*0f6a*/ 	.byte	0xff
	.zero		1


	//   ....[231]....
        /*0f6c*/ 	.word	0x0000b660
        /*0f70*/ 	.word	0x00000000
        /*0f74*/ 	.word	0x00000218
        /*0f78*/ 	.short	0x010a
        /*0f7a*/ 	.byte	0xff
	.zero		1


	//   ....[232]....
        /*0f7c*/ 	.word	0x0000b6c0
        /*0f80*/ 	.word	0x00000000
        /*0f84*/ 	.word	0x00000210
        /*0f88*/ 	.short	0x010a
        /*0f8a*/ 	.byte	0xff
	.zero		1


	//   ....[233]....
        /*0f8c*/ 	.word	0x0000b710
        /*0f90*/ 	.word	0x00000003
        /*0f94*/ 	.word	0x00000230
        /*0f98*/ 	.short	0x010a
        /*0f9a*/ 	.byte	0xff
	.zero		1


	//   ....[234]....
        /*0f9c*/ 	.word	0x0000b760
        /*0fa0*/ 	.word	0x00000003
        /*0fa4*/ 	.word	0x00000200
        /*0fa8*/ 	.short	0x010a
        /*0faa*/ 	.byte	0xff
	.zero		1


	//   ....[235]....
        /*0fac*/ 	.word	0x0000b7b0
        /*0fb0*/ 	.word	0x00000092
        /*0fb4*/ 	.word	0x00000250
        /*0fb8*/ 	.short	0x010a
        /*0fba*/ 	.byte	0xff
	.zero		1


	//   ....[236]....
        /*0fbc*/ 	.word	0x0000b800
        /*0fc0*/ 	.word	0x00000072
        /*0fc4*/ 	.word	0x00000200
        /*0fc8*/ 	.short	0x010a
        /*0fca*/ 	.byte	0xff
	.zero		1


	//----- nvinfo : EIATTR_NUM_MBARRIERS
	.align		4
.L_47:
        /*0fcc*/ 	.byte	0x03, 0x38
        /*0fce*/ 	.short	0x0057


	//----- nvinfo : EIATTR_EXIT_INSTR_OFFSETS
	.align		4
        /*0fd0*/ 	.byte	0x04, 0x1c
        /*0fd2*/ 	.short	(.L_49 - .L_48)


	//   ....[0]....
.L_48:
        /*0fd4*/ 	.word	0x00003fb0


	//   ....[1]....
        /*0fd8*/ 	.word	0x000044a0


	//   ....[2]....
        /*0fdc*/ 	.word	0x00004500


	//   ....[3]....
        /*0fe0*/ 	.word	0x00005730


	//   ....[4]....
        /*0fe4*/ 	.word	0x00006530


	//   ....[5]....
        /*0fe8*/ 	.word	0x00006570


	//   ....[6]....
        /*0fec*/ 	.word	0x0000a2f0


	//----- nvinfo : EIATTR_MAX_THREADS
	.align		4
.L_49:
        /*0ff0*/ 	.byte	0x04, 0x05
        /*0ff2*/ 	.short	(.L_51 - .L_50)
.L_50:
        /*0ff4*/ 	.word	0x00000100
        /*0ff8*/ 	.word	0x00000001
        /*0ffc*/ 	.word	0x00000001


	//----- nvinfo : EIATTR_CRS_STACK_SIZE
	.align		4
.L_51:
        /*1000*/ 	.byte	0x04, 0x1e
        /*1002*/ 	.short	(.L_53 - .L_52)
.L_52:
        /*1004*/ 	.word	0x00000000


	//----- nvinfo : EIATTR_CBANK_PARAM_SIZE
	.align		4
.L_53:
        /*1008*/ 	.byte	0x03, 0x19
        /*100a*/ 	.short	0x0800


	//----- nvinfo : EIATTR_PARAM_CBANK
	.align		4
        /*100c*/ 	.byte	0x04, 0x0a
        /*100e*/ 	.short	(.L_55 - .L_54)
	.align		4
.L_54:
        /*1010*/ 	.word	index@(.nv.constant0._ZN7cutlass13device_kernelINS_4gemm6kernel13GemmUniversalIN4cute5tupleIJiiiiEEENS1_10collective13CollectiveMmaINS1_35MainloopSm100TmaUmmaWarpSpecializedILi32ELi2ELi4ENS5_IJNS4_1CILi4EEENSA_ILi2EEENSA_ILi1EEEEEEEENS5_IJNSA_ILi256EEENSA_ILi128EEENSA_ILi32EEEEEEaNS5_IJlSD_lEEEaSK_NS4_8TiledMMAINS4_8MMA_AtomIJNS4_21SM100_MMA_S8_2x1SM_SSIaaiLi256ELi128ELNS4_4UMMA5MajorE0ELSP_0ELNSO_8SaturateE0EEEEEENS4_6LayoutINS5_IJSD_SD_SD_EEENS5_IJNSA_ILi0EEESV_SV_EEEEENS5_IJNS4_10UnderscoreESY_SY_EEEEENS4_28SM100_TMA_2SM_LOAD_MULTICASTENS4_14ComposedLayoutINS4_7SwizzleILi1ELi4ELi3EEENS4_18smem_ptr_flag_bitsILi8EEENST_INS5_IJNSA_ILi8EEESI_EEENS5_IJSI_SD_EEEEEEEvNS4_8identityES11_S1B_vS1C_EENS_8epilogue10collective18CollectiveEpilogueINS1E_23Sm100TmaWarpSpecializedILi2ELi2ELi64ELb0ELb0EEEJNS5_IJSH_SH_SI_EEENS5_IJNST_ISH_SD_EENST_INSA_ILi64EEESD_EEEEEaSK_aSK_NS1E_6fusion15FusionCallbacksIS1I_NS1O_17LinearCombinationIaiaiLNS_15FloatRoundStyleE2EEES1J_S1N_JEEENS4_5SM1004TMEM4LOAD26SM100_TMEM_LOAD_32dp32b64xENS4_13SM90_TMA_LOADENS12_INS13_ILi2ELi4ELi3EEES16_NST_INS5_IJS17_S1L_EEENS5_IJS1L_SD_EEEEEEENS4_39AutoVectorizingCopyWithAssumedAlignmentILi128EEENS4_14SM90_TMA_STOREES23_S25_S25_EEEvvEEEEvNT_6ParamsE)
        /*1014*/ 	.short	0x0380
        /*1016*/ 	.short	0x0800


	//----- nvinfo : EIATTR_SW_WAR
	.align		4
.L_55:
        /*1018*/ 	.byte	0x04, 0x36
        /*101a*/ 	.short	(.L_57 - .L_56)
.L_56:
        /*101c*/ 	.word	0x00000008
.L_57:


//--------------------- .nv.callgraph             --------------------------
	.section	.nv.callgraph,"",@"SHT_CUDA_CALLGRAPH"
	.align	4
	.sectionentsize	8
	.align		4
        /*0000*/ 	.word	0x00000000
	.align		4
        /*0004*/ 	.word	0xffffffff
	.align		4
        /*0008*/ 	.word	index@(_ZN7cutlass13device_kernelINS_4gemm6kernel13GemmUniversalIN4cute5tupleIJiiiiEEENS1_10collective13CollectiveMmaINS1_35MainloopSm100TmaUmmaWarpSpecializedILi32ELi2ELi4ENS5_IJNS4_1CILi4EEENSA_ILi2EEENSA_ILi1EEEEEEEENS5_IJNSA_ILi256EEENSA_ILi128EEENSA_ILi32EEEEEEaNS5_IJlSD_lEEEaSK_NS4_8TiledMMAINS4_8MMA_AtomIJNS4_21SM100_MMA_S8_2x1SM_SSIaaiLi256ELi128ELNS4_4UMMA5MajorE0ELSP_0ELNSO_8SaturateE0EEEEEENS4_6LayoutINS5_IJSD_SD_SD_EEENS5_IJNSA_ILi0EEESV_SV_EEEEENS5_IJNS4_10UnderscoreESY_SY_EEEEENS4_28SM100_TMA_2SM_LOAD_MULTICASTENS4_14ComposedLayoutINS4_7SwizzleILi1ELi4ELi3EEENS4_18smem_ptr_flag_bitsILi8EEENST_INS5_IJNSA_ILi8EEESI_EEENS5_IJSI_SD_EEEEEEEvNS4_8identityES11_S1B_vS1C_EENS_8epilogue10collective18CollectiveEpilogueINS1E_23Sm100TmaWarpSpecializedILi2ELi2ELi64ELb0ELb0EEEJNS5_IJSH_SH_SI_EEENS5_IJNST_ISH_SD_EENST_INSA_ILi64EEESD_EEEEEaSK_aSK_NS1E_6fusion15FusionCallbacksIS1I_NS1O_17LinearCombinationIaiaiLNS_15FloatRoundStyleE2EEES1J_S1N_JEEENS4_5SM1004TMEM4LOAD26SM100_TMEM_LOAD_32dp32b64xENS4_13SM90_TMA_LOADENS12_INS13_ILi2ELi4ELi3EEES16_NST_INS5_IJS17_S1L_EEENS5_IJS1L_SD_EEEEEEENS4_39AutoVectorizingCopyWithAssumedAlignmentILi128EEENS4_14SM90_TMA_STOREES23_S25_S25_EEEvvEEEEvNT_6ParamsE)
	.align		4
        /*000c*/ 	.word	index@(__assertfail)
	.align		4
        /*0010*/ 	.word	0x00000000
	.align		4
        /*0014*/ 	.word	0xfffffffe
	.align		4
        /*0018*/ 	.word	0x00000000
	.align		4
        /*001c*/ 	.word	0xfffffffd
	.align		4
        /*0020*/ 	.word	0x00000000
	.align		4
        /*0024*/ 	.word	0xfffffffc


//--------------------- .nv.constant4             --------------------------
	.section	.nv.constant4,"a",@progbits
	.align	8
	.align		8
.nv.constant4:
        /*0000*/ 	.dword	__assertfail
	.align		8
        /*0008*/ 	.dword	__unnamed_1
	.align		8
        /*0010*/ 	.dword	__unnamed_2
	.align		8
        /*0018*/ 	.dword	_ZN40_INTERNAL_a60068e2_4_k_cu_1f1cb5d4_189704cuda3std3__45__cpo5beginE
	.align		8
        /*0020*/ 	.dword	_ZN40_INTERNAL_a60068e2_4_k_cu_1f1cb5d4_189704cuda3std3__45__cpo3endE
	.align		8
        /*0028*/ 	.dword	_ZN40_INTERNAL_a60068e2_4_k_cu_1f1cb5d4_189704cuda3std3__45__cpo6cbeginE
	.align		8
        /*0030*/ 	.dword	_ZN40_INTERNAL_a60068e2_4_k_cu_1f1cb5d4_189704cuda3std3__45__cpo4cendE
	.align		8
        /*0038*/ 	.dword	_ZN40_INTERNAL_a60068e2_4_k_cu_1f1cb5d4_189704cuda3std3__442_GLOBAL__N__a60068e2_4_k_cu_1f1cb5d4_189706ignoreE
	.align		8
        /*0040*/ 	.dword	_ZN40_INTERNAL_a60068e2_4_k_cu_1f1cb5d4_189704cuda3std3__419piecewise_constructE
	.align		8
        /*0048*/ 	.dword	_ZN40_INTERNAL_a60068e2_4_k_cu_1f1cb5d4_189704cuda3std3__48in_placeE
	.align		8
        /*0050*/ 	.dword	_ZN40_INTERNAL_a60068e2_4_k_cu_1f1cb5d4_189704cuda3std6ranges3__45__cpo4swapE
	.align		8
        /*0058*/ 	.dword	_ZN40_INTERNAL_a60068e2_4_k_cu_1f1cb5d4_189704cuda3std6ranges3__45__cpo9iter_moveE
	.align		8
        /*0060*/ 	.dword	_ZN40_INTERNAL_a60068e2_4_k_cu_1f1cb5d4_189704cute7productE
	.align		8
        /*0068*/ 	.dword	_ZN40_INTERNAL_a60068e2_4_k_cu_1f1cb5d4_189704cute1_E
	.align		8
        /*0070*/ 	.dword	$str$25
	.align		8
        /*0078*/ 	.dword	$str$26
	.align		8
        /*0080*/ 	.dword	$str$27
	.align		8
        /*0088*/ 	.dword	$str$28


//--------------------- .text._ZN7cutlass13device_kernelINS_4gemm6kernel13GemmUniversalIN4cute5tupleIJiiiiEEENS1_10collective13CollectiveMmaINS1_35MainloopSm100TmaUmmaWarpSpecializedILi32ELi2ELi4ENS5_IJNS4_1CILi4EEENSA_ILi2EEENSA_ILi1EEEEEEEENS5_IJNSA_ILi256EEENSA_ILi128EEENSA_ILi32EEEEEEaNS5_IJlSD_lEEEaSK_NS4_8TiledMMAINS4_8MMA_AtomIJNS4_21SM100_MMA_S8_2x1SM_SSIaaiLi256ELi128ELNS4_4UMMA5MajorE0ELSP_0ELNSO_8SaturateE0EEEEEENS4_6LayoutINS5_IJSD_SD_SD_EEENS5_IJNSA_ILi0EEESV_SV_EEEEENS5_IJNS4_10UnderscoreESY_SY_EEEEENS4_28SM100_TMA_2SM_LOAD_MULTICASTENS4_14ComposedLayoutINS4_7SwizzleILi1ELi4ELi3EEENS4_18smem_ptr_flag_bitsILi8EEENST_INS5_IJNSA_ILi8EEESI_EEENS5_IJSI_SD_EEEEEEEvNS4_8identityES11_S1B_vS1C_EENS_8epilogue10collective18CollectiveEpilogueINS1E_23Sm100TmaWarpSpecializedILi2ELi2ELi64ELb0ELb0EEEJNS5_IJSH_SH_SI_EEENS5_IJNST_ISH_SD_EENST_INSA_ILi64EEESD_EEEEEaSK_aSK_NS1E_6fusion15FusionCallbacksIS1I_NS1O_17LinearCombinationIaiaiLNS_15FloatRoundStyleE2EEES1J_S1N_JEEENS4_5SM1004TMEM4LOAD26SM100_TMEM_LOAD_32dp32b64xENS4_13SM90_TMA_LOADENS12_INS13_ILi2ELi4ELi3EEES16_NST_INS5_IJS17_S1L_EEENS5_IJS1L_SD_EEEEEEENS4_39AutoVectorizingCopyWithAssumedAlignmentILi128EEENS4_14SM90_TMA_STOREES23_S25_S25_EEEvvEEEEvNT_6ParamsE --------------------------
	.section	.text._ZN7cutlass13device_kernelINS_4gemm6kernel13GemmUniversalIN4cute5tupleIJiiiiEEENS1_10collective13CollectiveMmaINS1_35MainloopSm100TmaUmmaWarpSpecializedILi32ELi2ELi4ENS5_IJNS4_1CILi4EEENSA_ILi2EEENSA_ILi1EEEEEEEENS5_IJNSA_ILi256EEENSA_ILi128EEENSA_ILi32EEEEEEaNS5_IJlSD_lEEEaSK_NS4_8TiledMMAINS4_8MMA_AtomIJNS4_21SM100_MMA_S8_2x1SM_SSIaaiLi256ELi128ELNS4_4UMMA5MajorE0ELSP_0ELNSO_8SaturateE0EEEEEENS4_6LayoutINS5_IJSD_SD_SD_EEENS5_IJNSA_ILi0EEESV_SV_EEEEENS5_IJNS4_10UnderscoreESY_SY_EEEEENS4_28SM100_TMA_2SM_LOAD_MULTICASTENS4_14ComposedLayoutINS4_7SwizzleILi1ELi4ELi3EEENS4_18smem_ptr_flag_bitsILi8EEENST_INS5_IJNSA_ILi8EEESI_EEENS5_IJSI_SD_EEEEEEEvNS4_8identityES11_S1B_vS1C_EENS_8epilogue10collective18CollectiveEpilogueINS1E_23Sm100TmaWarpSpecializedILi2ELi2ELi64ELb0ELb0EEEJNS5_IJSH_SH_SI_EEENS5_IJNST_ISH_SD_EENST_INSA_ILi64EEESD_EEEEEaSK_aSK_NS1E_6fusion15FusionCallbacksIS1I_NS1O_17LinearCombinationIaiaiLNS_15FloatRoundStyleE2EEES1J_S1N_JEEENS4_5SM1004TMEM4LOAD26SM100_TMEM_LOAD_32dp32b64xENS4_13SM90_TMA_LOADENS12_INS13_ILi2ELi4ELi3EEES16_NST_INS5_IJS17_S1L_EEENS5_IJS1L_SD_EEEEEEENS4_39AutoVectorizingCopyWithAssumedAlignmentILi128EEENS4_14SM90_TMA_STOREES23_S25_S25_EEEvvEEEEvNT_6ParamsE,"ax",@progbits
	.align	128
.text._ZN7cutlass13device_kernelINS_4gemm6kernel13GemmUniversalIN4cute5tupleIJiiiiEEENS1_10collective13CollectiveMmaINS1_35MainloopSm100TmaUmmaWarpSpecializedILi32ELi2ELi4ENS5_IJNS4_1CILi4EEENSA_ILi2EEENSA_ILi1EEEEEEEENS5_IJNSA_ILi256EEENSA_ILi128EEENSA_ILi32EEEEEEaNS5_IJlSD_lEEEaSK_NS4_8TiledMMAINS4_8MMA_AtomIJNS4_21SM100_MMA_S8_2x1SM_SSIaaiLi256ELi128ELNS4_4UMMA5MajorE0ELSP_0ELNSO_8SaturateE0EEEEEENS4_6LayoutINS5_IJSD_SD_SD_EEENS5_IJNSA_ILi0EEESV_SV_EEEEENS5_IJNS4_10UnderscoreESY_SY_EEEEENS4_28SM100_TMA_2SM_LOAD_MULTICASTENS4_14ComposedLayoutINS4_7SwizzleILi1ELi4ELi3EEENS4_18smem_ptr_flag_bitsILi8EEENST_INS5_IJNSA_ILi8EEESI_EEENS5_IJSI_SD_EEEEEEEvNS4_8identityES11_S1B_vS1C_EENS_8epilogue10collective18CollectiveEpilogueINS1E_23Sm100TmaWarpSpecializedILi2ELi2ELi64ELb0ELb0EEEJNS5_IJSH_SH_SI_EEENS5_IJNST_ISH_SD_EENST_INSA_ILi64EEESD_EEEEEaSK_aSK_NS1E_6fusion15FusionCallbacksIS1I_NS1O_17LinearCombinationIaiaiLNS_15FloatRoundStyleE2EEES1J_S1N_JEEENS4_5SM1004TMEM4LOAD26SM100_TMEM_LOAD_32dp32b64xENS4_13SM90_TMA_LOADENS12_INS13_ILi2ELi4ELi3EEES16_NST_INS5_IJS17_S1L_EEENS5_IJS1L_SD_EEEEEEENS4_39AutoVectorizingCopyWithAssumedAlignmentILi128EEENS4_14SM90_TMA_STOREES23_S25_S25_EEEvvEEEEvNT_6ParamsE:
        .type           _ZN7cutlass13device_kernelINS_4gemm6kernel13GemmUniversalIN4cute5tupleIJiiiiEEENS1_10collective13CollectiveMmaINS1_35MainloopSm100TmaUmmaWarpSpecializedILi32ELi2ELi4ENS5_IJNS4_1CILi4EEENSA_ILi2EEENSA_ILi1EEEEEEEENS5_IJNSA_ILi256EEENSA_ILi128EEENSA_ILi32EEEEEEaNS5_IJlSD_lEEEaSK_NS4_8TiledMMAINS4_8MMA_AtomIJNS4_21SM100_MMA_S8_2x1SM_SSIaaiLi256ELi128ELNS4_4UMMA5MajorE0ELSP_0ELNSO_8SaturateE0EEEEEENS4_6LayoutINS5_IJSD_SD_SD_EEENS5_IJNSA_ILi0EEESV_SV_EEEEENS5_IJNS4_10UnderscoreESY_SY_EEEEENS4_28SM100_TMA_2SM_LOAD_MULTICASTENS4_14ComposedLayoutINS4_7SwizzleILi1ELi4ELi3EEENS4_18smem_ptr_flag_bitsILi8EEENST_INS5_IJNSA_ILi8EEESI_EEENS5_IJSI_SD_EEEEEEEvNS4_8identityES11_S1B_vS1C_EENS_8epilogue10collective18CollectiveEpilogueINS1E_23Sm100TmaWarpSpecializedILi2ELi2ELi64ELb0ELb0EEEJNS5_IJSH_SH_SI_EEENS5_IJNST_ISH_SD_EENST_INSA_ILi64EEESD_EEEEEaSK_aSK_NS1E_6fusion15FusionCallbacksIS1I_NS1O_17LinearCombinationIaiaiLNS_15FloatRoundStyleE2EEES1J_S1N_JEEENS4_5SM1004TMEM4LOAD26SM100_TMEM_LOAD_32dp32b64xENS4_13SM90_TMA_LOADENS12_INS13_ILi2ELi4ELi3EEES16_NST_INS5_IJS17_S1L_EEENS5_IJS1L_SD_EEEEEEENS4_39AutoVectorizingCopyWithAssumedAlignmentILi128EEENS4_14SM90_TMA_STOREES23_S25_S25_EEEvvEEEEvNT_6ParamsE,@function
        .size           _ZN7cutlass13device_kernelINS_4gemm6kernel13GemmUniversalIN4cute5tupleIJiiiiEEENS1_10collective13CollectiveMmaINS1_35MainloopSm100TmaUmmaWarpSpecializedILi32ELi2ELi4ENS5_IJNS4_1CILi4EEENSA_ILi2EEENSA_ILi1EEEEEEEENS5_IJNSA_ILi256EEENSA_ILi128EEENSA_ILi32EEEEEEaNS5_IJlSD_lEEEaSK_NS4_8TiledMMAINS4_8MMA_AtomIJNS4_21SM100_MMA_S8_2x1SM_SSIaaiLi256ELi128ELNS4_4UMMA5MajorE0ELSP_0ELNSO_8SaturateE0EEEEEENS4_6LayoutINS5_IJSD_SD_SD_EEENS5_IJNSA_ILi0EEESV_SV_EEEEENS5_IJNS4_10UnderscoreESY_SY_EEEEENS4_28SM100_TMA_2SM_LOAD_MULTICASTENS4_14ComposedLayoutINS4_7SwizzleILi1ELi4ELi3EEENS4_18smem_ptr_flag_bitsILi8EEENST_INS5_IJNSA_ILi8EEESI_EEENS5_IJSI_SD_EEEEEEEvNS4_8identityES11_S1B_vS1C_EENS_8epilogue10collective18CollectiveEpilogueINS1E_23Sm100TmaWarpSpecializedILi2ELi2ELi64ELb0ELb0EEEJNS5_IJSH_SH_SI_EEENS5_IJNST_ISH_SD_EENST_INSA_ILi64EEESD_EEEEEaSK_aSK_NS1E_6fusion15FusionCallbacksIS1I_NS1O_17LinearCombinationIaiaiLNS_15FloatRoundStyleE2EEES1J_S1N_JEEENS4_5SM1004TMEM4LOAD26SM100_TMEM_LOAD_32dp32b64xENS4_13SM90_TMA_LOADENS12_INS13_ILi2ELi4ELi3EEES16_NST_INS5_IJS17_S1L_EEENS5_IJS1L_SD_EEEEEEENS4_39AutoVectorizingCopyWithAssumedAlignmentILi128EEENS4_14SM90_TMA_STOREES23_S25_S25_EEEvvEEEEvNT_6ParamsE,(.L_x_248 - _ZN7cutlass13device_kernelINS_4gemm6kernel13GemmUniversalIN4cute5tupleIJiiiiEEENS1_10collective13CollectiveMmaINS1_35MainloopSm100TmaUmmaWarpSpecializedILi32ELi2ELi4ENS5_IJNS4_1CILi4EEENSA_ILi2EEENSA_ILi1EEEEEEEENS5_IJNSA_ILi256EEENSA_ILi128EEENSA_ILi32EEEEEEaNS5_IJlSD_lEEEaSK_NS4_8TiledMMAINS4_8MMA_AtomIJNS4_21SM100_MMA_S8_2x1SM_SSIaaiLi256ELi128ELNS4_4UMMA5MajorE0ELSP_0ELNSO_8SaturateE0EEEEEENS4_6LayoutINS5_IJSD_SD_SD_EEENS5_IJNSA_ILi0EEESV_SV_EEEEENS5_IJNS4_10UnderscoreESY_SY_EEEEENS4_28SM100_TMA_2SM_LOAD_MULTICASTENS4_14ComposedLayoutINS4_7SwizzleILi1ELi4ELi3EEENS4_18smem_ptr_flag_bitsILi8EEENST_INS5_IJNSA_ILi8EEESI_EEENS5_IJSI_SD_EEEEEEEvNS4_8identityES11_S1B_vS1C_EENS_8epilogue10collective18CollectiveEpilogueINS1E_23Sm100TmaWarpSpecializedILi2ELi2ELi64ELb0ELb0EEEJNS5_IJSH_SH_SI_EEENS5_IJNST_ISH_SD_EENST_INSA_ILi64EEESD_EEEEEaSK_aSK_NS1E_6fusion15FusionCallbacksIS1I_NS1O_17LinearCombinationIaiaiLNS_15FloatRoundStyleE2EEES1J_S1N_JEEENS4_5SM1004TMEM4LOAD26SM100_TMEM_LOAD_32dp32b64xENS4_13SM90_TMA_LOADENS12_INS13_ILi2ELi4ELi3EEES16_NST_INS5_IJS17_S1L_EEENS5_IJS1L_SD_EEEEEEENS4_39AutoVectorizingCopyWithAssumedAlignmentILi128EEENS4_14SM90_TMA_STOREES23_S25_S25_EEEvvEEEEvNT_6ParamsE)
        .other          _ZN7cutlass13device_kernelINS_4gemm6kernel13GemmUniversalIN4cute5tupleIJiiiiEEENS1_10collective13CollectiveMmaINS1_35MainloopSm100TmaUmmaWarpSpecializedILi32ELi2ELi4ENS5_IJNS4_1CILi4EEENSA_ILi2EEENSA_ILi1EEEEEEEENS5_IJNSA_ILi256EEENSA_ILi128EEENSA_ILi32EEEEEEaNS5_IJlSD_lEEEaSK_NS4_8TiledMMAINS4_8MMA_AtomIJNS4_21SM100_MMA_S8_2x1SM_SSIaaiLi256ELi128ELNS4_4UMMA5MajorE0ELSP_0ELNSO_8SaturateE0EEEEEENS4_6LayoutINS5_IJSD_SD_SD_EEENS5_IJNSA_ILi0EEESV_SV_EEEEENS5_IJNS4_10UnderscoreESY_SY_EEEEENS4_28SM100_TMA_2SM_LOAD_MULTICASTENS4_14ComposedLayoutINS4_7SwizzleILi1ELi4ELi3EEENS4_18smem_ptr_flag_bitsILi8EEENST_INS5_IJNSA_ILi8EEESI_EEENS5_IJSI_SD_EEEEEEEvNS4_8identityES11_S1B_vS1C_EENS_8epilogue10collective18CollectiveEpilogueINS1E_23Sm100TmaWarpSpecializedILi2ELi2ELi64ELb0ELb0EEEJNS5_IJSH_SH_SI_EEENS5_IJNST_ISH_SD_EENST_INSA_ILi64EEESD_EEEEEaSK_aSK_NS1E_6fusion15FusionCallbacksIS1I_NS1O_17LinearCombinationIaiaiLNS_15FloatRoundStyleE2EEES1J_S1N_JEEENS4_5SM1004TMEM4LOAD26SM100_TMEM_LOAD_32dp32b64xENS4_13SM90_TMA_LOADENS12_INS13_ILi2ELi4ELi3EEES16_NST_INS5_IJS17_S1L_EEENS5_IJS1L_SD_EEEEEEENS4_39AutoVectorizingCopyWithAssumedAlignmentILi128EEENS4_14SM90_TMA_STOREES23_S25_S25_EEEvvEEEEvNT_6ParamsE,@"STO_CUDA_ENTRY STV_DEFAULT"
_ZN7cutlass13device_kernelINS_4gemm6kernel13GemmUniversalIN4cute5tupleIJiiiiEEENS1_10collective13CollectiveMmaINS1_35MainloopSm100TmaUmmaWarpSpecializedILi32ELi2ELi4ENS5_IJNS4_1CILi4EEENSA_ILi2EEENSA_ILi1EEEEEEEENS5_IJNSA_ILi256EEENSA_ILi128EEENSA_ILi32EEEEEEaNS5_IJlSD_lEEEaSK_NS4_8TiledMMAINS4_8MMA_AtomIJNS4_21SM100_MMA_S8_2x1SM_SSIaaiLi256ELi128ELNS4_4UMMA5MajorE0ELSP_0ELNSO_8SaturateE0EEEEEENS4_6LayoutINS5_IJSD_SD_SD_EEENS5_IJNSA_ILi0EEESV_SV_EEEEENS5_IJNS4_10UnderscoreESY_SY_EEEEENS4_28SM100_TMA_2SM_LOAD_MULTICASTENS4_14ComposedLayoutINS4_7SwizzleILi1ELi4ELi3EEENS4_18smem_ptr_flag_bitsILi8EEENST_INS5_IJNSA_ILi8EEESI_EEENS5_IJSI_SD_EEEEEEEvNS4_8identityES11_S1B_vS1C_EENS_8epilogue10collective18CollectiveEpilogueINS1E_23Sm100TmaWarpSpecializedILi2ELi2ELi64ELb0ELb0EEEJNS5_IJSH_SH_SI_EEENS5_IJNST_ISH_SD_EENST_INSA_ILi64EEESD_EEEEEaSK_aSK_NS1E_6fusion15FusionCallbacksIS1I_NS1O_17LinearCombinationIaiaiLNS_15FloatRoundStyleE2EEES1J_S1N_JEEENS4_5SM1004TMEM4LOAD26SM100_TMEM_LOAD_32dp32b64xENS4_13SM90_TMA_LOADENS12_INS13_ILi2ELi4ELi3EEES16_NST_INS5_IJS17_S1L_EEENS5_IJS1L_SD_EEEEEEENS4_39AutoVectorizingCopyWithAssumedAlignmentILi128EEENS4_14SM90_TMA_STOREES23_S25_S25_EEEvvEEEEvNT_6ParamsE:
[----:B------:R-:W1:Y:S01]  /*0000*/  LDC R1, c[0x0][0x37c] ;  /* 0x0000df00ff017b82 */ /* 0x000e620000000800 */
[----:B------:R-:W2:Y:S01]  /*0010*/  S2R R156, SR_TID.X ;  /* 0x00000000009c7919 */ /* 0x000ea20000002100 */
[----:B------:R-:W3:Y:S06]  /*0020*/  LDCU.64 UR8, c[0x0][0x890] ;  /* 0x00011200ff0877ac */ /* 0x000eec0008000a00 */
[----:B------:R-:W4:Y:S01]  /*0030*/  S2UR UR46, SR_CgaCtaId ;  /* 0x00000000002e79c3 */ /* 0x000f220000008800 */
[----:B------:R-:W-:Y:S02]  /*0040*/  PRMT R144, RZ, 0x7610, R144 ;  /* 0x00007610ff907816 */ /* 0x000fe40000000090 */
[----:B------:R-:W-:-:S02]  /*0050*/  ELECT P0, URZ, PT ;  /* 0x0000000000ff782f */ /* 0x000fc40003800000 */
[----:B---3--:R-:W-:-:S04]  /*0060*/  ISETP.NE.U32.AND P1, PT, RZ, UR8, PT ;  /* 0x00000008ff007c0c */ /* 0x008fc8000bf25070 */
[----:B------:R-:W-:Y:S01]  /*0070*/  ISETP.NE.AND.EX P2, PT, RZ, UR9, PT, P1 ;  /* 0x00000009ff007c0c */ /* 0x000fe2000bf45310 */
[----:B----4-:R-:W-:Y:S02]  /*0080*/  ULOP3.LUT UR29, UR46, 0x1, URZ, 0xc0, !UPT ;  /* 0x000000012e1d7892 */ /* 0x010fe4000f8ec0ff */
[----:B------:R-:W-:Y:S01]  /*0090*/  ULOP3.LUT UR30, UR46, 0x1, URZ, 0x3c, !UPT ;  /* 0x000000012e1e7892 */ /* 0x000fe2000f8e3cff */
[----:B--2---:R-:W-:-:S05]  /*00a0*/  SHF.R.U32.HI R145, RZ, 0x5, R156 ;  /* 0x00000005ff917819 */ /* 0x004fca000001169c */
[----:B------:R-:W2:Y:S02]  /*00b0*/  SHFL.IDX PT, R0, R145, RZ, 0x1f ;  /* 0x00001fff91007589 */ /* 0x000ea400000e0000 */
[----:B--2---:R-:W-:Y:S02]  /*00c0*/  R2UR UR25, R0 ;  /* 0x00000000001972ca */ /* 0x004fe400000e0000 */
[----:B-1----:R-:W-:Y:S05]  /*00d0*/  @P2 BRA `(.L_x_0) ;  /* 0x0000000000302947 */ /* 0x002fea0003800000 */
[----:B------:R-:W1:Y:S02]  /*00e0*/  LDCU.64 UR4, c[0x0][0x888] ;  /* 0x00011100ff0477ac */ /* 0x000e640008000a00 */
[----:B-1----:R-:W-:-:S04]  /*00f0*/  UISETP.NE.U32.AND UP0, UPT, UR4, URZ, UPT ;  /* 0x000000ff0400728c */ /* 0x002fc8000bf05070 */
[----:B------:R-:W-:-:S09]  /*0100*/  UISETP.NE.AND.EX UP0, UPT, UR5, URZ, UPT, UP0 ;  /* 0x000000ff0500728c */ /* 0x000fd2000bf05300 */
[----:B------:R-:W-:Y:S05]  /*0110*/  BRA.U !UP0, `(.L_x_1) ;  /* 0x0000000108147547 */ /* 0x000fea000b800000 */
[----:B------:R-:W1:Y:S01]  /*0120*/  LDC.64 R72, c[0x0][0x888] ;  /* 0x00022200ff487b82 */ /* 0x000e620000000a00 */
[----:B------:R-:W1:Y:S02]  /*0130*/  LDCU.64 UR4, c[0x0][0x358] ;  /* 0x00006b00ff0477ac */ /* 0x000e640008000a00 */
[----:B-1----:R1:W5:Y:S01]  /*0140*/  LDG.E R72, desc[UR4][R72.64] ;  /* 0x0000000448487981 */ /* 0x002362000c1e1900 */
[----:B------:R-:W-:Y:S01]  /*0150*/  HFMA2 R144, -RZ, RZ, 0, 5.9604644775390625e-08 ;  /* 0x00000001ff907431 */ /* 0x000fe200000001ff */
[----:B------:R-:W-:Y:S05]  /*0160*/  BRA `(.L_x_0) ;  /* 0x00000000000c7947 */ /* 0x000fea0003800000 */
.L_x_1:
[----:B------:R-:W1:Y:S01]  /*0170*/  LDCU UR4, c[0x0][0x880] ;  /* 0x00011000ff0477ac */ /* 0x000e620008000800 */
[----:B------:R-:W-:Y:S01]  /*0180*/  HFMA2 R144, -RZ, RZ, 0, 5.9604644775390625e-08 ;  /* 0x00000001ff907431 */ /* 0x000fe200000001ff */
[----:B-1----:R-:W-:-:S07]  /*0190*/  MOV R72, UR4 ;  /* 0x0000000400487c02 */ /* 0x002fce0008000f00 */
.L_x_0:
[----:B------:R-:W2:Y:S02]  /*01a0*/  LDCU.64 UR4, c[0x0][0x8b0] ;  /* 0x00011600ff0477ac */ /* 0x000ea40008000a00 */
[----:B--2---:R-:W-:-:S04]  /*01b0*/  UISETP.NE.U32.AND UP0, UPT, UR4, URZ, UPT ;  /* 0x000000ff0400728c */ /* 0x004fc8000bf05070 */
[----:B------:R-:W-:-:S09]  /*01c0*/  UISETP.NE.AND.EX UP0, UPT, UR5, URZ, UPT, UP0 ;  /* 0x000000ff0500728c */ /* 0x000fd2000bf05300 */
[----:B------:R-:W-:Y:S05]  /*01d0*/  BRA.U UP0, `(.L_x_2) ;  /* 0x0000000100287547 */ /* 0x000fea000b800000 */
[----:B------:R-:W2:Y:S02]  /*01e0*/  LDCU.64 UR4, c[0x0][0x8a8] ;  /* 0x00011500ff0477ac */ /* 0x000ea40008000a00 */
[----:B--2---:R-:W-:-:S04]  /*01f0*/  UISETP.NE.U32.AND UP0, UPT, UR4, URZ, UPT ;  /* 0x000000ff0400728c */ /* 0x004fc8000bf05070 */
[----:B------:R-:W-:-:S09]  /*0200*/  UISETP.NE.AND.EX UP0, UPT, UR5, URZ, UPT, UP0 ;  /* 0x000000ff0500728c */ /* 0x000fd2000bf05300 */
[----:B------:R-:W-:Y:S05]  /*0210*/  BRA.U !UP0, `(.L_x_3) ;  /* 0x0000000108107547 */ /* 0x000fea000b800000 */
[----:B------:R-:W2:Y:S01]  /*0220*/  LDC.64 R70, c[0x0][0x8a8] ;  /* 0x00022a00ff467b82 */ /* 0x000ea20000000a00 */
[----:B------:R-:W2:Y:S02]  /*0230*/  LDCU.64 UR4, c[0x0][0x358] ;  /* 0x00006b00ff0477ac */ /* 0x000ea40008000a00 */
[----:B--2---:R2:W5:Y:S01]  /*0240*/  LDG.E R70, desc[UR4][R70.64] ;  /* 0x0000000446467981 */ /* 0x004562000c1e1900 */
[----:B------:R-:W-:Y:S05]  /*0250*/  BRA `(.L_x_2) ;  /* 0x0000000000087947 */ /* 0x000fea0003800000 */
.L_x_3:
[----:B------:R-:W2:Y:S02]  /*0260*/  LDCU UR4, c[0x0][0x8a0] ;  /* 0x00011400ff0477ac */ /* 0x000ea40008000800 */
[----:B--2---:R-:W-:Y:S02]  /*0270*/  MOV R70, UR4 ;  /* 0x0000000400467c02 */ /* 0x004fe40008000f00 */
.L_x_2:
[----:B------:R-:W-:Y:S01]  /*0280*/  IMAD.U32 R0, RZ, RZ, UR25 ;  /* 0x00000019ff007e24 */ /* 0x000fe2000f8e00ff */
[----:B------:R-:W-:Y:S04]  /*0290*/  BSSY.RECONVERGENT B0, `(.L_x_4) ;  /* 0x000000c000007945 */ /* 0x000fe80003800200 */
[C---:B------:R-:W-:Y:S02]  /*02a0*/  ISETP.NE.OR P3, PT, R0.reuse, 0x1, !P0 ;  /* 0x000000010000780c */ /* 0x040fe40004765670 */
[----:B------:R-:W-:-:S11]  /*02b0*/  ISETP.NE.OR P2, PT, R0, 0x3, !P0 ;  /* 0x000000030000780c */ /* 0x000fd60004745670 */
[----:B------:R-:W-:Y:S05]  /*02c0*/  @P3 BRA `(.L_x_5) ;  /* 0x0000000000203947 */ /* 0x000fea0003800000 */
[----:B------:R-:W3:Y:S02]  /*02d0*/  LDCU.64 UR4, c[0x0][0x348] ;  /* 0x00006900ff0477ac */ /* 0x000ee40008000a00 */
[----:B---3--:R-:W-:Y:S02]  /*02e0*/  UIADD3 UR6, UP1, UPT, UR4, 0x80, URZ ;  /* 0x0000008004067890 */ /* 0x008fe4000ff3e0ff */
[----:B------:R-:W-:Y:S02]  /*02f0*/  UIADD3 UR4, UP0, UPT, UR4, 0x180, URZ ;  /* 0x0000018004047890 */ /* 0x000fe4000ff1e0ff */
[----:B------:R-:W-:Y:S02]  /*0300*/  UIADD3.X UR7, UPT, UPT, URZ, UR5, URZ, UP1, !UPT ;  /* 0x00000005ff077290 */ /* 0x000fe40008ffe4ff */
[----:B------:R-:W-:-:S07]  /*0310*/  UIADD3.X UR5, UPT, UPT, URZ, UR5, URZ, UP0, !UPT ;  /* 0x00000005ff057290 */ /* 0x000fce00087fe4ff */
[----:B------:R3:W-:Y:S02]  /*0320*/  UTMACCTL.PF [UR6] ;  /* 0x00000000060079b9 */ /* 0x0007e40008040000 */
[----:B------:R3:W-:Y:S02]  /*0330*/  UTMACCTL.PF [UR4] ;  /* 0x00000000040079b9 */ /* 0x0007e40008040000 */
[----:B---3--:R-:W-:Y:S01]  /*0340*/  NOP ;  /* 0x0000000000007918 */ /* 0x008fe20000000000 */
.L_x_5:
[----:B------:R-:W-:Y:S05]  /*0350*/  BSYNC.RECONVERGENT B0 ;  /* 0x0000000000007941 */ /* 0x000fea0003800200 */
.L_x_4:
[----:B------:R-:W-:Y:S04]  /*0360*/  BSSY.RECONVERGENT B0, `(.L_x_6) ;  /* 0x000000a000007945 */ /* 0x000fe80003800200 */
        /* <DEDUP_REMOVED lines=9> */
.L_x_7:
[----:B------:R-:W-:Y:S05]  /*0400*/  BSYNC.RECONVERGENT B0 ;  /* 0x0000000000007941 */ /* 0x000fea0003800200 */
.L_x_6:
[----:B------:R-:W3:Y:S01]  /*0410*/  LDCU.64 UR4, c[0x0][0x888] ;  /* 0x00011100ff0477ac */ /* 0x000ee20008000a00 */
[----:B------:R-:W-:Y:S01]  /*0420*/  ISETP.NE.AND.EX P1, PT, RZ, UR9, PT, P1 ;  /* 0x00000009ff007c0c */ /* 0x000fe2000bf25310 */
[----:B------:R-:W-:Y:S01]  /*0430*/  UPLOP3.LUT UP5, UPT, UPT, UPT, UPT, 0x80, 0x8 ;  /* 0x000000000008789c */ /* 0x000fe20003faf070 */
[----:B---3--:R-:W-:-:S04]  /*0440*/  ISETP.NE.U32.AND P2, PT, RZ, UR4, PT ;  /* 0x00000004ff007c0c */ /* 0x008fc8000bf45070 */
[----:B------:R-:W-:-:S13]  /*0450*/  ISETP.NE.AND.EX P2, PT, RZ, UR5, PT, P2 ;  /* 0x00000005ff007c0c */ /* 0x000fda000bf45320 */
[----:B------:R-:W-:Y:S05]  /*0460*/  @P2 BRA P1, `(.L_x_8) ;  /* 0x0000000000282947 */ /* 0x000fea0000800000 */
[----:B-----5:R-:W-:Y:S01]  /*0470*/  R2UR UR6, R72 ;  /* 0x00000000480672ca */ /* 0x020fe200000e0000 */
[----:B------:R-:W-:Y:S02]  /*0480*/  UISETP.NE.U32.AND UP0, UPT, UR8, URZ, UPT ;  /* 0x000000ff0800728c */ /* 0x000fe4000bf05070 */
[----:B------:R-:W-:Y:S02]  /*0490*/  UISETP.NE.U32.AND UP1, UPT, UR4, URZ, UPT ;  /* 0x000000ff0400728c */ /* 0x000fe4000bf25070 */
[----:B------:R-:W-:Y:S02]  /*04a0*/  UISETP.NE.AND.EX UP2, UPT, UR9, URZ, UPT, UP0 ;  /* 0x000000ff0900728c */ /* 0x000fe4000bf45300 */
[----:B------:R-:W-:-:S04]  /*04b0*/  UISETP.NE.AND.EX UP0, UPT, UR5, URZ, UPT, UP1 ;  /* 0x000000ff0500728c */ /* 0x000fc8000bf05310 */
[----:B------:R-:W-:Y:S02]  /*04c0*/  USEL UR4, URZ, 0xffffffff, UP0 ;  /* 0xffffffffff047887 */ /* 0x000fe40008000000 */
[----:B------:R-:W-:-:S04]  /*04d0*/  UISETP.NE.AND UP1, UPT, UR6, URZ, UPT ;  /* 0x000000ff0600728c */ /* 0x000fc8000bf25270 */
[----:B------:R-:W-:-:S04]  /*04e0*/  @!UP2 USEL UR4, URZ, 0xffffffff, UP1 ;  /* 0xffffffffff04a887 */ /* 0x000fc80008800000 */
[----:B------:R-:W-:-:S04]  /*04f0*/  ULOP3.LUT UR4, UR4, 0x1, URZ, 0xc0, !UPT ;  /* 0x0000000104047892 */ /* 0x000fc8000f8ec0ff */
[----:B------:R-:W-:-:S11]  /*0500*/  UISETP.NE.U32.AND UP5, UPT, UR4, 0x1, UPT ;  /* 0x000000010400788c */ /* 0x000fd6000bfa5070 */
.L_x_8:
[----:B------:R-:W3:Y:S01]  /*0510*/  SHFL.IDX PT, R0, R145, RZ, 0x1f ;  /* 0x00001fff91007589 */ /* 0x000ee200000e0000 */
[----:B------:R-:W-:-:S04]  /*0520*/  UISETP.NE.AND UP0, UPT, UR25, 0x2, UPT ;  /* 0x000000021900788c */ /* 0x000fc8000bf05270 */
[----:B------:R-:W-:Y:S02]  /*0530*/  UISETP.EQ.AND UP1, UPT, UR29, URZ, !UP0 ;  /* 0x000000ff1d00728c */ /* 0x000fe4000c722270 */
[----:B------:R-:W-:-:S04]  /*0540*/  USEL UR37, URZ, 0x1, UP0 ;  /* 0x00000001ff257887 */ /* 0x000fc80008000000 */
[----:B------:R-:W-:Y:S02]  /*0550*/  PLOP3.LUT P3, PT, P0, PT, UP1, 0x80, 0x8 ;  /* 0x000000000008781c */ /* 0x000fe4000076f018 */
[----:B---3--:R-:W-:-:S13]  /*0560*/  ISETP.NE.AND P1, PT, R0, RZ, PT ;  /* 0x000000ff0000720c */ /* 0x008fda0003f25270 */
[----:B------:R-:W-:Y:S05]  /*0570*/  @P1 BRA `(.L_x_9) ;  /* 0x0000000400401947 */ /* 0x000fea0003800000 */
[----:B------:R-:W-:Y:S01]  /*0580*/  ELECT P1, URZ, PT ;  /* 0x0000000000ff782f */ /* 0x000fe20003820000 */
[----:B------:R-:W-:-:S12]  /*0590*/  BSSY.RECONVERGENT B0, `(.L_x_9) ;  /* 0x000004e000007945 */ /* 0x000fd80003800200 */
[----:B------:R-:W-:Y:S05]  /*05a0*/  @!P1 BRA `(.L_x_10) ;  /* 0x0000000400309947 */ /* 0x000fea0003800000 */
[----:B------:R-:W-:Y:S01]  /*05b0*/  UMOV UR4, 0x400 ;  /* 0x0000040000047882 */ /* 0x000fe20000000000 */
[----:B------:R-:W-:Y:S01]  /*05c0*/  UMOV UR8, 0x1 ;  /* 0x0000000100087882 */ /* 0x000fe20000000000 */
[----:B------:R-:W-:Y:S01]  /*05d0*/  UMOV UR6, 0x3 ;  /* 0x0000000300067882 */ /* 0x000fe20000000000 */
[----:B------:R-:W-:Y:S02]  /*05e0*/  ULEA UR4, UR46, UR4, 0x18 ;  /* 0x000000042e047291 */ /* 0x000fe4000f8ec0ff */
[----:B------:R-:W-:-:S04]  /*05f0*/  UIADD3 UR8, UPT, UPT, -UR8, 0x100000, URZ ;  /* 0x0010000008087890 */ /* 0x000fc8000fffe1ff */
[----:B------:R-:W-:Y:S02]  /*0600*/  USHF.L.U32 UR9, UR8, 0xb, URZ ;  /* 0x0000000b08097899 */ /* 0x000fe400080006ff */
[----:B------:R-:W-:Y:S02]  /*0610*/  USHF.L.U32 UR8, UR8, 0x1, URZ ;  /* 0x0000000108087899 */ /* 0x000fe400080006ff */
[----:B------:R-:W-:-:S04]  /*0620*/  UIADD3 UR6, UPT, UPT, -UR6, 0x100000, URZ ;  /* 0x0010000006067890 */ /* 0x000fc8000fffe1ff */
[----:B------:R-:W-:Y:S02]  /*0630*/  USHF.L.U32 UR7, UR6, 0xb, URZ ;  /* 0x0000000b06077899 */ /* 0x000fe400080006ff */
[----:B------:R-:W-:Y:S01]  /*0640*/  USHF.L.U32 UR6, UR6, 0x1, URZ ;  /* 0x0000000106067899 */ /* 0x000fe200080006ff */
[----:B------:R-:W3:Y:S03]  /*0650*/  FENCE.VIEW.ASYNC.S ;  /* 0x00000000000073c6 */ /* 0x000ee60000000000 */
[----:B---3--:R3:W4:Y:S08]  /*0660*/  SYNCS.EXCH.64 URZ, [UR4], UR8 ;  /* 0x0000000804ff75b2 */ /* 0x0087300008000100 */
[----:B------:R3:W1:Y:S01]  /*0670*/  SYNCS.EXCH.64 URZ, [UR4+0x100], UR6 ;  /* 0x0001000604ff75b2 */ /* 0x0006620008000100 */
        /* <DEDUP_REMOVED lines=61> */
[----:B------:R3:W1:Y:S02]  /*0a50*/  SYNCS.EXCH.64 URZ, [UR4+0x1f8], UR6 ;  /* 0x0001f80604ff75b2 */ /* 0x0006640008000100 */
[----:B---34-:R-:W-:Y:S01]  /*0a60*/  NOP ;  /* 0x0000000000007918 */ /* 0x018fe20000000000 */
.L_x_10:
[----:B------:R-:W-:Y:S05]  /*0a70*/  BSYNC.RECONVERGENT B0 ;  /* 0x0000000000007941 */ /* 0x000fea0003800200 */
.L_x_9:
[----:B------:R-:W3:Y:S01]  /*0a80*/  SHFL.IDX PT, R0, R145, RZ, 0x1f ;  /* 0x00001fff91007589 */ /* 0x000ee200000e0000 */
[----:B------:R-:W-:Y:S01]  /*0a90*/  NOP ;  /* 0x0000000000007918 */ /* 0x000fe20000000000 */
[----:B---3--:R-:W-:-:S13]  /*0aa0*/  ISETP.NE.AND P1, PT, R0, 0x1, PT ;  /* 0x000000010000780c */ /* 0x008fda0003f25270 */
[----:B------:R-:W-:Y:S05]  /*0ab0*/  @P1 BRA `(.L_x_11) ;  /* 0x0000000000441947 */ /* 0x000fea0003800000 */
        /* <DEDUP_REMOVED lines=10> */
[----:B------:R-:W-:Y:S01]  /*0b60*/  ELECT P1, URZ, PT ;  /* 0x0000000000ff782f */ /* 0x000fe20003820000 */
[----:B------:R-:W3:Y:S02]  /*0b70*/  FENCE.VIEW.ASYNC.S ;  /* 0x00000000000073c6 */ /* 0x000ee40000000000 */
[----:B---3--:R3:W4:Y:S08]  /*0b80*/  SYNCS.EXCH.64 URZ, [UR4+0x200], UR8 ;  /* 0x0002000804ff75b2 */ /* 0x0087300008000100 */
[----:B------:R3:W1:Y:S01]  /*0b90*/  SYNCS.EXCH.64 URZ, [UR4+0x210], UR6 ;  /* 0x0002100604ff75b2 */ /* 0x0006620008000100 */
[----:B------:R3:W1:Y:S01]  /*0ba0*/  SYNCS.EXCH.64 URZ, [UR4+0x208], UR8 ;  /* 0x0002080804ff75b2 */ /* 0x0006620008000100 */
[----:B------:R3:W1:Y:S01]  /*0bb0*/  SYNCS.EXCH.64 URZ, [UR4+0x218], UR6 ;  /* 0x0002180604ff75b2 */ /* 0x0006620008000100 */
[----:B------:R-:W-:Y:S01]  /*0bc0*/  NOP ;  /* 0x0000000000007918 */ /* 0x000fe20000000000 */
.L_x_11:
[----:B------:R-:W2:Y:S01]  /*0bd0*/  SHFL.IDX PT, R0, R145, RZ, 0x1f ;  /* 0x00001fff91007589 */ /* 0x000ea200000e0000 */
[----:B------:R-:W-:Y:S01]  /*0be0*/  NOP ;  /* 0x0000000000007918 */ /* 0x000fe20000000000 */
[----:B--2---:R-:W-:-:S13]  /*0bf0*/  ISETP.NE.AND P1, PT, R0, 0x3, PT ;  /* 0x000000030000780c */ /* 0x004fda0003f25270 */
[----:B------:R-:W-:Y:S05]  /*0c00*/  @P1 BRA `(.L_x_12) ;  /* 0x00000000002c1947 */ /* 0x000fea0003800000 */
[----:B---3--:R-:W-:Y:S01]  /*0c10*/  UMOV UR6, 0x400 ;  /* 0x0000040000067882 */ /* 0x008fe20000000000 */
[----:B------:R-:W-:Y:S01]  /*0c20*/  UMOV UR4, 0x20 ;  /* 0x0000002000047882 */ /* 0x000fe20000000000 */
[----:B------:R-:W-:Y:S02]  /*0c30*/  ULEA UR6, UR46, UR6, 0x18 ;  /* 0x000000062e067291 */ /* 0x000fe4000f8ec0ff */
[----:B------:R-:W-:-:S04]  /*0c40*/  UIADD3 UR4, UPT, UPT, -UR4, 0x100000, URZ ;  /* 0x0010000004047890 */ /* 0x000fc8000fffe1ff */
[----:B------:R-:W-:Y:S02]  /*0c50*/  USHF.L.U32 UR5, UR4, 0xb, URZ ;  /* 0x0000000b04057899 */ /* 0x000fe400080006ff */
[----:B------:R-:W-:Y:S01]  /*0c60*/  USHF.L.U32 UR4, UR4, 0x1, URZ ;  /* 0x0000000104047899 */ /* 0x000fe200080006ff */
[----:B------:R-:W-:Y:S01]  /*0c70*/  ELECT P1, URZ, PT ;  /* 0x0000000000ff782f */ /* 0x000fe20003820000 */
[----:B------:R-:W2:Y:S10]  /*0c80*/  FENCE.VIEW.ASYNC.S ;  /* 0x00000000000073c6 */ /* 0x000eb40000000000 */
[----:B--2---:R2:W3:Y:S01]  /*0c90*/  SYNCS.EXCH.64 URZ, [UR6+0x220], UR4 ;  /* 0x0002200406ff75b2 */ /* 0x0044e20008000100 */
[----:B------:R2:W1:Y:S01]  /*0ca0*/  SYNCS.EXCH.64 URZ, [UR6+0x228], UR4 ;  /* 0x0002280406ff75b2 */ /* 0x0004620008000100 */
[----:B------:R-:W-:Y:S01]  /*0cb0*/  NOP ;  /* 0x0000000000007918 */ /* 0x000fe20000000000 */
.L_x_12:
[----:B------:R-:W4:Y:S01]  /*0cc0*/  SHFL.IDX PT, R0, R145, RZ, 0x1f ;  /* 0x00001fff91007589 */ /* 0x000f2200000e0000 */
[----:B------:R-:W-:Y:S01]  /*0cd0*/  NOP ;  /* 0x0000000000007918 */ /* 0x000fe20000000000 */
[----:B----4-:R-:W-:-:S13]  /*0ce0*/  ISETP.NE.AND P1, PT, R0, 0x4, PT ;  /* 0x000000040000780c */ /* 0x010fda0003f25270 */
[----:B------:R-:W-:Y:S05]  /*0cf0*/  @P1 BRA `(.L_x_13) ;  /* 0x0000000000481947 */ /* 0x000fea0003800000 */
[----:B--23--:R-:W-:Y:S01]  /*0d00*/  UMOV UR4, 0x720 ;  /* 0x0000072000047882 */ /* 0x00cfe20000000000 */
[----:B------:R-:W-:Y:S01]  /*0d10*/  UMOV UR6, 0x400 ;  /* 0x0000040000067882 */ /* 0x000fe20000000000 */
[----:B------:R-:W-:Y:S01]  /*0d20*/  USEL UR4, UR4, 0x620, UP5 ;  /* 0x0000062004047887 */ /* 0x000fe2000a800000 */
        /* <DEDUP_REMOVED lines=9> */
[----:B------:R-:W2:Y:S02]  /*0dc0*/  FENCE.VIEW.ASYNC.S ;  /* 0x00000000000073c6 */ /* 0x000ea40000000000 */
[----:B--2---:R4:W2:Y:S08]  /*0dd0*/  SYNCS.EXCH.64 URZ, [UR6+0x230], UR8 ;  /* 0x0002300806ff75b2 */ /* 0x0048b00008000100 */
[----:B------:R4:W3:Y:S01]  /*0de0*/  SYNCS.EXCH.64 URZ, [UR6+0x240], UR4 ;  /* 0x0002400406ff75b2 */ /* 0x0008e20008000100 */
[----:B------:R4:W1:Y:S01]  /*0df0*/  SYNCS.EXCH.64 URZ, [UR6+0x238], UR8 ;  /* 0x0002380806ff75b2 */ /* 0x0008620008000100 */
[----:B------:R4:W1:Y:S02]  /*0e00*/  SYNCS.EXCH.64 URZ, [UR6+0x248], UR4 ;  /* 0x0002480406ff75b2 */ /* 0x0008640008000100 */
[----:B----4-:R-:W-:Y:S01]  /*0e10*/  NOP ;  /* 0x0000000000007918 */ /* 0x010fe20000000000 */
.L_x_13:
[----:B------:R-:W4:Y:S01]  /*0e20*/  SHFL.IDX PT, R0, R145, RZ, 0x1f ;  /* 0x00001fff91007589 */ /* 0x000f2200000e0000 */
[----:B------:R-:W-:Y:S01]  /*0e30*/  NOP ;  /* 0x0000000000007918 */ /* 0x000fe20000000000 */
[----:B----4-:R-:W-:-:S13]  /*0e40*/  ISETP.NE.AND P1, PT, R0, 0x5, PT ;  /* 0x000000050000780c */ /* 0x010fda0003f25270 */
[----:B------:R-:W-:Y:S05]  /*0e50*/  @P1 BRA `(.L_x_14) ;  /* 0x0000000000541947 */ /* 0x000fea0003800000 */
[----:B--23--:R-:W-:Y:S01]  /*0e60*/  UMOV UR4, 0x400 ;  /* 0x0000040000047882 */ /* 0x00cfe20000000000 */
        /* <DEDUP_REMOVED lines=14> */
[----:B------:R4:W1:Y:S01]  /*0f50*/  SYNCS.EXCH.64 URZ, [UR4+0x278], UR8 ;  /* 0x0002780804ff75b2 */ /* 0x0008620008000100 */
[----:B------:R4:W1:Y:S01]  /*0f60*/  SYNCS.EXCH.64 URZ, [UR4+0x260], UR6 ;  /* 0x0002600604ff75b2 */ /* 0x0008620008000100 */
[----:B------:R4:W1:Y:S01]  /*0f70*/  SYNCS.EXCH.64 URZ, [UR4+0x280], UR8 ;  /* 0x0002800804ff75b2 */ /* 0x0008620008000100 */
[----:B------:R4:W1:Y:S01]  /*0f80*/  SYNCS.EXCH.64 URZ, [UR4+0x268], UR6 ;  /* 0x0002680604ff75b2 */ /* 0x0008620008000100 */
[----:B------:R4:W1:Y:S02]  /*0f90*/  SYNCS.EXCH.64 URZ, [UR4+0x288], UR8 ;  /* 0x0002880804ff75b2 */ /* 0x0008640008000100 */
[----:B----4-:R-:W-:Y:S01]  /*0fa0*/  NOP ;  /* 0x0000000000007918 */ /* 0x010fe20000000000 */
.L_x_14:
[----:B------:R-:W4:Y:S01]  /*0fb0*/  SHFL.IDX PT, R0, R145, RZ, 0x1f ;  /* 0x00001fff91007589 */ /* 0x000f2200000e0000 */
[----:B------:R-:W-:Y:S01]  /*0fc0*/  ISETP.NE.OR P0, PT, RZ, UR25, !P0 ;  /* 0x00000019ff007c0c */ /* 0x000fe2000c705670 */
[----:B------:R-:W-:Y:S01]  /*0fd0*/  NOP ;  /* 0x0000000000007918 */ /* 0x000fe20000000000 */
[----:B----4-:R-:W-:-:S13]  /*0fe0*/  ISETP.NE.AND P1, PT, R0, 0x3, PT ;  /* 0x000000030000780c */ /* 0x010fda0003f25270 */
[----:B------:R-:W-:Y:S05]  /*0ff0*/  @P1 BRA `(.L_x_15) ;  /* 0x0000000000341947 */ /* 0x000fea0003800000 */
[----:B--23--:R-:W-:Y:S01]  /*1000*/  UMOV UR4, 0x400 ;  /* 0x0000040000047882 */ /* 0x00cfe20000000000 */
[----:B------:R-:W-:Y:S01]  /*1010*/  UMOV UR6, 0x20 ;  /* 0x0000002000067882 */ /* 0x000fe20000000000 */
[----:B------:R-:W-:Y:S02]  /*1020*/  ULEA UR4, UR46, UR4, 0x18 ;  /* 0x000000042e047291 */ /* 0x000fe4000f8ec0ff */
[----:B------:R-:W-:-:S04]  /*1030*/  UIADD3 UR6, UPT, UPT, -UR6, 0x100000, URZ ;  /* 0x0010000006067890 */ /* 0x000fc8000fffe1ff */
[----:B------:R-:W-:Y:S02]  /*1040*/  USHF.L.U32 UR7, UR6, 0xb, URZ ;  /* 0x0000000b06077899 */ /* 0x000fe400080006ff */
[----:B------:R-:W-:Y:S01]  /*1050*/  USHF.L.U32 UR6, UR6, 0x1, URZ ;  /* 0x0000000106067899 */ /* 0x000fe200080006ff */
[----:B------:R-:W-:Y:S01]  /*1060*/  ELECT P1, URZ, PT ;  /* 0x0000000000ff782f */ /* 0x000fe20003820000 */
[----:B------:R-:W2:Y:S10]  /*1070*/  FENCE.VIEW.ASYNC.S ;  /* 0x00000000000073c6 */ /* 0x000eb40000000000 */
[----:B--2---:R4:W2:Y:S01]  /*1080*/  SYNCS.EXCH.64 URZ, [UR4+0x290], UR6 ;  /* 0x0002900604ff75b2 */ /* 0x0048a20008000100 */
[----:B------:R4:W3:Y:S01]  /*1090*/  SYNCS.EXCH.64 URZ, [UR4+0x2a0], UR6 ;  /* 0x0002a00604ff75b2 */ /* 0x0008e20008000100 */
[----:B------:R4:W1:Y:S01]  /*10a0*/  SYNCS.EXCH.64 URZ, [UR4+0x298], UR6 ;  /* 0x0002980604ff75b2 */ /* 0x0008620008000100 */
[----:B------:R4:W1:Y:S02]  /*10b0*/  SYNCS.EXCH.64 URZ, [UR4+0x2a8], UR6 ;  /* 0x0002a80604ff75b2 */ /* 0x0008640008000100 */
[----:B----4-:R-:W-:Y:S01]  /*10c0*/  NOP ;  /* 0x0000000000007918 */ /* 0x010fe20000000000 */
.L_x_15:
[----:B------:R-:W-:Y:S01]  /*10d0*/  VOTEU.ALL UP0, P0 ;  /* 0x0000000000ff7886 */ /* 0x000fe20000000000 */
[----:B--23--:R-:W-:Y:S01]  /*10e0*/  UMOV UR4, 0x20 ;  /* 0x0000002000047882 */ /* 0x00cfe20000000000 */
[----:B------:R-:W2:Y:S01]  /*10f0*/  LDCU UR38, c[0x0][0x36c] ;  /* 0x00006d80ff2677ac */ /* 0x000ea20008000800 */
[----:B------:R-:W-:Y:S01]  /*1100*/  NOP ;  /* 0x0000000000007918 */ /* 0x000fe20000000000 */
[----:B------:R-:W-:Y:S01]  /*1110*/  LOP3.LUT R0, R156, 0x1f, RZ, 0xc0, !PT ;  /* 0x0000001f9c007812 */ /* 0x000fe200078ec0ff */
[----:B------:R-:W-:Y:S01]  /*1120*/  @!UP0 UMOV UR6, 0x400 ;  /* 0x0000040000068882 */ /* 0x000fe20000000000 */
[----:B------:R-:W-:-:S04]  /*1130*/  @!UP0 UIADD3 UR4, UPT, UPT, -UR4, 0x100000, URZ ;  /* 0x0010000004048890 */ /* 0x000fc8000fffe1ff */
[----:B------:R-:W-:Y:S02]  /*1140*/  @!UP0 USHF.L.U32 UR5, UR4, 0xb, URZ ;  /* 0x0000000b04058899 */ /* 0x000fe400080006ff */
[----:B------:R-:W-:Y:S02]  /*1150*/  @!UP0 USHF.L.U32 UR4, UR4, 0x1, URZ ;  /* 0x0000000104048899 */ /* 0x000fe400080006ff */
[----:B------:R-:W-:Y:S01]  /*1160*/  @!UP0 ULEA UR6, UR46, UR6, 0x18 ;  /* 0x000000062e068291 */ /* 0x000fe2000f8ec0ff */
[----:B------:R-:W-:Y:S01]  /*1170*/  VOTEU.ALL UP0, P0 ;  /* 0x0000000000ff7886 */ /* 0x000fe20000000000 */
[----:B------:R-:W-:Y:S02]  /*1180*/  UISETP.NE.AND UP6, UPT, UR25, URZ, UPT ;  /* 0x000000ff1900728c */ /* 0x000fe4000bfc5270 */
[----:B--2---:R-:W-:Y:S01]  /*1190*/  UISETP.EQ.U32.AND UP1, UPT, UR38, 0x1, UPT ;  /* 0x000000012600788c */ /* 0x004fe2000bf22070 */
[----:B------:R-:W2:Y:S07]  /*11a0*/  FENCE.VIEW.ASYNC.S ;  /* 0x00000000000073c6 */ /* 0x000eae0000000000 */
[----:B--2---:R2:W3:Y:S01]  /*11b0*/  @!UP0 SYNCS.EXCH.64 URZ, [UR6+0x2b0], UR4 ;  /* 0x0002b00406ff85b2 */ /* 0x0044e20008000100 */
[----:B------:R-:W-:Y:S05]  /*11c0*/  BRA.U !UP1, `(.L_x_16) ;  /* 0x0000000109087547 */ /* 0x000fea000b800000 */
[----:B-1-3--:R-:W-:Y:S01]  /*11d0*/  UCGABAR_ARV ;  /* 0x00000000000079c7 */ /* 0x00afe20008000000 */
[----:B------:R-:W-:Y:S05]  /*11e0*/  BRA `(.L_x_17) ;  /* 0x0000000000047947 */ /* 0x000fea0003800000 */
.L_x_16:
[----:B-1-3--:R-:W-:Y:S01]  /*11f0*/  NOP ;  /* 0x0000000000007918 */ /* 0x00afe20000000000 */
.L_x_17:
[----:B------:R-:W1:Y:S01]  /*1200*/  S2UR UR31, SR_CTAID.X ;  /* 0x00000000001f79c3 */ /* 0x000e620000002500 */
[----:B------:R-:W-:-:S05]  /*1210*/  CS2R.32 R3, SR_CgaSize ;  /* 0x0000000000037805 */ /* 0x000fca0000008a00 */
[----:B------:R-:W-:-:S05]  /*1220*/  IMAD R3, R3, -0xa0, RZ ;  /* 0xffffff6003037824 */ /* 0x000fca00078e02ff */
[----:B--2---:R-:W-:-:S14]  /*1230*/  R2UR UR5, R3 ;  /* 0x00000000030572ca */ /* 0x004fdc00000e0000 */
[----:B------:R-:W2:Y:S01]  /*1240*/  LDCU UR5, c[0x0][UR5+0x2b0] ;  /* 0x00005600050577ac */ /* 0x000ea20008000800 */
[----:B------:R-:W-:-:S05]  /*1250*/  CS2R.32 R3, SR_CgaSize ;  /* 0x0000000000037805 */ /* 0x000fca0000008a00 */
[----:B------:R-:W-:-:S05]  /*1260*/  IMAD R3, R3, -0xa0, RZ ;  /* 0xffffff6003037824 */ /* 0x000fca00078e02ff */
[----:B------:R-:W-:-:S14]  /*1270*/  R2UR UR4, R3 ;  /* 0x00000000030472ca */ /* 0x000fdc00000e0000 */
[----:B------:R-:W3:Y:S01]  /*1280*/  LDCU UR4, c[0x0][UR4+0x2b4] ;  /* 0x00005680040477ac */ /* 0x000ee20008000800 */
[----:B------:R-:W4:Y:S01]  /*1290*/  S2UR UR20, SR_CTAID.Y ;  /* 0x00000000001479c3 */ /* 0x000f220000002600 */
[----:B------:R-:W-:-:S05]  /*12a0*/  CS2R.32 R3, SR_CgaSize ;  /* 0x0000000000037805 */ /* 0x000fca0000008a00 */
[----:B------:R-:W-:-:S05]  /*12b0*/  IMAD R3, R3, -0xa0, RZ ;  /* 0xffffff6003037824 */ /* 0x000fca00078e02ff */
[----:B------:R-:W-:-:S14]  /*12c0*/  R2UR UR61, R3 ;  /* 0x00000000033d72ca */ /* 0x000fdc00000e0000 */
[----:B------:R-:W3:Y:S01]  /*12d0*/  LDCU UR61, c[0x0][UR61+0x2a0] ;  /* 0x000054003d3d77ac */ /* 0x000ee20008000800 */
[----:B------:R-:W-:-:S05]  /*12e0*/  CS2R.32 R3, SR_CgaSize ;  /* 0x0000000000037805 */ /* 0x000fca0000008a00 */
[----:B------:R-:W-:-:S05]  /*12f0*/  IMAD R3, R3, -0xa0, RZ ;  /* 0xffffff6003037824 */ /* 0x000fca00078e02ff */
[----:B------:R-:W-:-:S14]  /*1300*/  R2UR UR62, R3 ;  /* 0x00000000033e72ca */ /* 0x000fdc00000e0000 */
[----:B------:R-:W3:Y:S01]  /*1310*/  LDCU UR62, c[0x0][UR62+0x2a4] ;  /* 0x000054803e3e77ac */ /* 0x000ee20008000800 */
[----:B------:R-:W-:Y:S02]  /*1320*/  USHF.R.U32.HI UR12, URZ, 0x1, UR46 ;  /* 0x00000001ff0c7899 */ /* 0x000fe4000801162e */
[----:B------:R-:W-:Y:S02]  /*1330*/  USHF.R.U32.HI UR11, URZ, 0x2, UR46 ;  /* 0x00000002ff0b7899 */ /* 0x000fe4000801162e */
[----:B------:R-:W-:Y:S01]  /*1340*/  USHF.L.U32 UR26, UR46, 0x9, URZ ;  /* 0x000000092e1a7899 */ /* 0x000fe200080006ff */
[----:B------:R-:W3:Y:S01]  /*1350*/  LDCU UR28, c[0x0][0xb24] ;  /* 0x00016480ff1c77ac */ /* 0x000ee20008000800 */
[----:B-1----:R-:W-:Y:S01]  /*1360*/  I2FP.F32.U32 R3, UR31 ;  /* 0x0000001f00037c45 */ /* 0x002fe20008201000 */
[----:B------:R-:W1:Y:S04]  /*1370*/  LDCU UR42, c[0x0][0xb24] ;  /* 0x00016480ff2a77ac */ /* 0x000e680008000800 */
[----:B--2---:R-:W-:Y:S01]  /*1380*/  FMUL R3, R3, UR5 ;  /* 0x0000000503037c20 */ /* 0x004fe20008400000 */
[----:B------:R-:W-:Y:S01]  /*1390*/  ULOP3.LUT UR5, UR46, 0x3, URZ, 0xc0, !UPT ;  /* 0x000000032e057892 */ /* 0x000fe2000f8ec0ff */
[----:B----4-:R-:W-:Y:S01]  /*13a0*/  I2FP.F32.U32 R2, UR20 ;  /* 0x0000001400027c45 */ /* 0x010fe20008201000 */
[----:B------:R-:W2:Y:S03]  /*13b0*/  LDCU UR35, c[0x0][0xb30] ;  /* 0x00016600ff2377ac */ /* 0x000ea60008000800 */
[----:B------:R-:W4:Y:S01]  /*13c0*/  F2I.U32.TRUNC.NTZ R3, R3 ;  /* 0x0000000300037305 */ /* 0x000f22000020f000 */
[----:B---3--:R-:W-:Y:S01]  /*13d0*/  FMUL R2, R2, UR4 ;  /* 0x0000000402027c20 */ /* 0x008fe20008400000 */
[----:B------:R-:W-:-:S02]  /*13e0*/  ULOP3.LUT UR4, UR29, 0x4, UR46, 0xf8, !UPT ;  /* 0x000000041d047892 */ /* 0x000fc4000f8ef82e */
[----:B------:R-:W-:Y:S02]  /*13f0*/  UISETP.GT.U32.AND UP1, UPT, UR5, 0xffff, UPT ;  /* 0x0000ffff0500788c */ /* 0x000fe4000bf24070 */
[----:B------:R-:W-:Y:S02]  /*1400*/  UISETP.GT.U32.AND UP0, UPT, UR4, 0xffff, UPT ;  /* 0x0000ffff0400788c */ /* 0x000fe4000bf04070 */
[----:B------:R-:W3:Y:S01]  /*1410*/  F2I.U32.TRUNC.NTZ R2, R2 ;  /* 0x0000000200027305 */ /* 0x000ee2000020f000 */
[----:B------:R-:W-:Y:S02]  /*1420*/  USEL UR24, UR5, 0xffff, !UP1 ;  /* 0x0000ffff05187887 */ /* 0x000fe4000c800000 */
[----:B------:R-:W-:Y:S01]  /*1430*/  USEL UR21, UR4, 0xffff, !UP0 ;  /* 0x0000ffff04157887 */ /* 0x000fe2000c000000 */
[----:B------:R-:W-:Y:S01]  /*1440*/  UMOV UR13, 0x11 ;  /* 0x00000011000d7882 */ /* 0x000fe20000000000 */
[----:B------:R-:W-:Y:S01]  /*1450*/  UMOV UR14, 0x5 ;  /* 0x00000005000e7882 */ /* 0x000fe20000000000 */
[----:B----4-:R-:W-:-:S02]  /*1460*/  R2UR UR6, R3 ;  /* 0x00000000030672ca */ /* 0x010fc400000e0000 */
[----:B------:R-:W-:Y:S02]  /*1470*/  PRMT R3, RZ, 0x7610, R3 ;  /* 0x00007610ff037816 */ /* 0x000fe40000000003 */
[----:B---3--:R-:W-:Y:S02]  /*1480*/  R2UR UR7, R2 ;  /* 0x00000000020772ca */ /* 0x008fe400000e0000 */
[----:B------:R-:W-:-:S07]  /*1490*/  PRMT R2, RZ, 0x7610, R2 ;  /* 0x00007610ff027816 */ /* 0x000fce0000000002 */
[----:B------:R-:W-:-:S04]  /*14a0*/  UIADD3 UR5, UPT, UPT, -UR6, URZ, URZ ;  /* 0x000000ff06057290 */ /* 0x000fc8000fffe1ff */
[----:B------:R-:W-:Y:S02]  /*14b0*/  UIMAD UR61, UR61, UR5, UR31 ;  /* 0x000000053d3d72a4 */ /* 0x000fe4000f8e021f */
[----:B------:R-:W-:-:S04]  /*14c0*/  UIADD3 UR4, UPT, UPT, -UR7, URZ, URZ ;  /* 0x000000ff07047290 */ /* 0x000fc8000fffe1ff */
[----:B------:R-:W-:Y:S01]  /*14d0*/  UIMAD UR62, UR62, UR4, UR20 ;  /* 0x000000043e3e72a4 */ /* 0x000fe2000f8e0214 */
[----:B-12---:R-:W-:Y:S11]  /*14e0*/  BRA.U UP6, `(.L_x_18) ;  /* 0x0000000106647547 */ /* 0x006ff6000b800000 */
[----:B------:R-:W-:Y:S02]  /*14f0*/  UISETP.NE.AND UP0, UPT, UR62, URZ, UPT ;  /* 0x000000ff3e00728c */ /* 0x000fe4000bf05270 */
[----:B------:R-:W-:Y:S02]  /*1500*/  UISETP.NE.AND UP2, UPT, UR62, 0x1, UPT ;  /* 0x000000013e00788c */ /* 0x000fe4000bf45270 */
[----:B------:R-:W-:Y:S02]  /*1510*/  ULOP3.LUT UR4, UR61, 0x2, URZ, 0x3c, !UPT ;  /* 0x000000023d047892 */ /* 0x000fe4000f8e3cff */
[----:B------:R-:W-:Y:S02]  /*1520*/  UISETP.GT.U32.AND UP4, UPT, UR61, 0x1, UP0 ;  /* 0x000000013d00788c */ /* 0x000fe40008784070 */
[----:B------:R-:W-:Y:S02]  /*1530*/  UISETP.GT.U32.AND UP3, UPT, UR61, 0x1, UP2 ;  /* 0x000000013d00788c */ /* 0x000fe40009764070 */
[----:B------:R-:W-:-:S02]  /*1540*/  UISETP.GT.U32.AND UP1, UPT, UR4, 0x1, UP0 ;  /* 0x000000010400788c */ /* 0x000fc40008724070 */
[----:B------:R-:W-:Y:S02]  /*1550*/  UISETP.GT.U32.AND UP0, UPT, UR4, 0x1, UP2 ;  /* 0x000000010400788c */ /* 0x000fe40009704070 */
[----:B------:R-:W-:Y:S02]  /*1560*/  USEL UR6, URZ, 0x1, UP4 ;  /* 0x00000001ff067887 */ /* 0x000fe4000a000000 */
[----:B------:R-:W-:Y:S02]  /*1570*/  USEL UR5, URZ, 0x10, UP3 ;  /* 0x00000010ff057887 */ /* 0x000fe40009800000 */
[----:B------:R-:W-:Y:S02]  /*1580*/  USEL UR4, URZ, 0x2, UP4 ;  /* 0x00000002ff047887 */ /* 0x000fe4000a000000 */
[----:B------:R-:W-:Y:S02]  /*1590*/  USEL UR9, URZ, 0x20, UP3 ;  /* 0x00000020ff097887 */ /* 0x000fe40009800000 */
[----:B------:R-:W-:-:S02]  /*15a0*/  USEL UR8, URZ, 0x4, UP1 ;  /* 0x00000004ff087887 */ /* 0x000fc40008800000 */
[----:B------:R-:W-:Y:S02]  /*15b0*/  UIADD3 UR4, UPT, UPT, UR4, UR5, UR6 ;  /* 0x0000000504047290 */ /* 0x000fe4000fffe006 */
[----:B------:R-:W-:Y:S02]  /*15c0*/  USEL UR6, URZ, 0x8, UP1 ;  /* 0x00000008ff067887 */ /* 0x000fe40008800000 */
[----:B------:R-:W-:Y:S02]  /*15d0*/  ULOP3.LUT UR10, UR61, 0xfffffffe, URZ, 0xc0, !UPT ;  /* 0xfffffffe3d0a7892 */ /* 0x000fe4000f8ec0ff */
[----:B------:R-:W-:Y:S02]  /*15e0*/  USEL UR7, URZ, 0x40, UP0 ;  /* 0x00000040ff077887 */ /* 0x000fe40008000000 */
[----:B------:R-:W-:Y:S02]  /*15f0*/  UIADD3 UR5, UPT, UPT, UR8, UR9, UR4 ;  /* 0x0000000908057290 */ /* 0x000fe4000fffe004 */
[----:B------:R-:W-:-:S02]  /*1600*/  ULEA UR4, UR62, UR10, 0x2 ;  /* 0x0000000a3e047291 */ /* 0x000fc4000f8e10ff */
[----:B------:R-:W-:Y:S02]  /*1610*/  USEL UR8, URZ, 0x80, UP0 ;  /* 0x00000080ff087887 */ /* 0x000fe40008000000 */
[----:B------:R-:W-:-:S03]  /*1620*/  UIADD3 UR5, UPT, UPT, UR6, UR7, UR5 ;  /* 0x0000000706057290 */ /* 0x000fc6000fffe005 */
[----:B------:R-:W-:Y:S01]  /*1630*/  UMOV UR6, 0x3 ;  /* 0x0000000300067882 */ /* 0x000fe20000000000 */
[----:B------:R-:W-:Y:S02]  /*1640*/  UIADD3 UR5, UPT, UPT, UR5, UR8, URZ ;  /* 0x0000000805057290 */ /* 0x000fe4000fffe0ff */
[----:B------:R-:W-:-:S04]  /*1650*/  USHF.L.U32 UR4, UR6, UR4, URZ ;  /* 0x0000000406047299 */ /* 0x000fc800080006ff */
[----:B------:R-:W-:Y:S02]  /*1660*/  MOV R3, UR5 ;  /* 0x0000000500037c02 */ /* 0x000fe40008000f00 */
[----:B------:R-:W-:-:S07]  /*1670*/  MOV R2, UR4 ;  /* 0x0000000400027c02 */ /* 0x000fce0008000f00 */
.L_x_18:
[----:B------:R-:W1:Y:S01]  /*1680*/  S2UR UR36, SR_CTAID.Z ;  /* 0x00000000002479c3 */ /* 0x000e620000002700 */
[----:B------:R-:W-:Y:S02]  /*1690*/  UISETP.GE.AND UP0, UPT, UR28, 0x1, UPT ;  /* 0x000000011c00788c */ /* 0x000fe4000bf06270 */
[----:B------:R-:W-:Y:S02]  /*16a0*/  ULOP3.LUT UR24, UR24, 0xffff, URZ, 0xc0, !UPT ;  /* 0x0000ffff18187892 */ /* 0x000fe4000f8ec0ff */
[----:B------:R-:W-:Y:S02]  /*16b0*/  ULOP3.LUT UR21, UR21, 0xffff, URZ, 0xc0, !UPT ;  /* 0x0000ffff15157892 */ /* 0x000fe4000f8ec0ff */
[----:B------:R-:W-:Y:S02]  /*16c0*/  ULOP3.LUT UR27, UR26, 0x800, URZ, 0xc0, !UPT ;  /* 0x000008001a1b7892 */ /* 0x000fe4000f8ec0ff */
[----:B------:R-:W-:Y:S02]  /*16d0*/  UISETP.NE.AND UP3, UPT, UR25, 0x2, UPT ;  /* 0x000000021900788c */ /* 0x000fe4000bf65270 */
[----:B------:R-:W-:-:S02]  /*16e0*/  ULOP3.LUT UR33, UR12, 0x1, URZ, 0xc0, !UPT ;  /* 0x000000010c217892 */ /* 0x000fc4000f8ec0ff */
[----:B------:R-:W-:Y:S02]  /*16f0*/  ULOP3.LUT UR32, UR11, 0x1, URZ, 0xc0, !UPT ;  /* 0x000000010b207892 */ /* 0x000fe4000f8ec0ff */
[----:B------:R-:W-:Y:S02]  /*1700*/  ULOP3.LUT UR26, UR26, 0x400, URZ, 0xc0, !UPT ;  /* 0x000004001a1a7892 */ /* 0x000fe4000f8ec0ff */
[----:B------:R-:W-:Y:S02]  /*1710*/  USHF.L.U32 UR24, UR13, UR24, URZ ;  /* 0x000000180d187299 */ /* 0x000fe400080006ff */
[----:B------:R-:W-:Y:S01]  /*1720*/  USHF.L.U32 UR21, UR14, UR21, URZ ;  /* 0x000000150e157299 */ /* 0x000fe200080006ff */
[----:B------:R-:W-:Y:S01]  /*1730*/  UMOV UR16, UR31 ;  /* 0x0000001f00107c82 */ /* 0x000fe20008000000 */
[----:B------:R-:W-:Y:S10]  /*1740*/  BRA.U !UP0, `(.L_x_19) ;  /* 0x0000000108d47547 */ /* 0x000ff4000b800000 */
[----:B------:R-:W2:Y:S01]  /*1750*/  LDCU.128 UR12, c[0x0][0xb10] ;  /* 0x00016200ff0c77ac */ /* 0x000ea20008000c00 */
[----:B------:R-:W3:Y:S01]  /*1760*/  LDCU UR6, c[0x0][0x370] ;  /* 0x00006e00ff0677ac */ /* 0x000ee20008000800 */
[----:B------:R-:W4:Y:S01]  /*1770*/  LDCU UR5, c[0x0][0x374] ;  /* 0x00006e80ff0577ac */ /* 0x000f220008000800 */
[----:B------:R-:W1:Y:S01]  /*1780*/  LDCU UR34, c[0x0][0xb0c] ;  /* 0x00016180ff2277ac */ /* 0x000e620008000800 */
[----:B------:R-:W1:Y:S01]  /*1790*/  LDCU UR4, c[0x0][0xb20] ;  /* 0x00016400ff0477ac */ /* 0x000e620008000800 */
[----:B------:R-:W1:Y:S01]  /*17a0*/  LDCU.64 UR8, c[0x0][0xb28] ;  /* 0x00016500ff0877ac */ /* 0x000e620008000a00 */
[----:B--2---:R-:W-:Y:S02]  /*17b0*/  UISETP.NE.AND UP0, UPT, UR14, 0x1, UPT ;  /* 0x000000010e00788c */ /* 0x004fe4000bf05270 */
[----:B----4-:R-:W-:Y:S02]  /*17c0*/  UIMAD.WIDE.U32 UR10, UR5, UR15, URZ ;  /* 0x0000000f050a72a5 */ /* 0x010fe4000f8e00ff */
[----:B---3--:R-:W-:-:S02]  /*17d0*/  UIMAD.WIDE.U32 UR18, UR6, UR12, URZ ;  /* 0x0000000c061272a5 */ /* 0x008fc4000f8e00ff */
[----:B-1----:R-:W-:Y:S02]  /*17e0*/  UISETP.NE.AND UP1, UPT, UR34, 0x1, UPT ;  /* 0x000000012200788c */ /* 0x002fe4000bf25270 */
[----:B------:R-:W-:Y:S01]  /*17f0*/  UISETP.NE.AND UP2, UPT, UR28, 0x1, UPT ;  /* 0x000000011c00788c */ /* 0x000fe2000bf45270 */
[----:B------:R-:W-:Y:S02]  /*1800*/  UMOV UR10, UR11 ;  /* 0x0000000b000a7c82 */ /* 0x000fe40008000000 */
[----:B------:R-:W-:Y:S01]  /*1810*/  UMOV UR18, UR19 ;  /* 0x0000001300127c82 */ /* 0x000fe20008000000 */
[----:B------:R-:W-:Y:S02]  /*1820*/  @UP0 USHF.R.U32.HI UR5, URZ, UR4, UR10 ;  /* 0x00000004ff050299 */ /* 0x000fe4000801160a */
[----:B------:R-:W-:Y:S02]  /*1830*/  UIMAD.WIDE.U32 UR22, UR20, UR15, URZ ;  /* 0x0000000f141672a5 */ /* 0x000fe4000f8e00ff */
[----:B------:R-:W-:-:S02]  /*1840*/  UIMAD.WIDE.U32 UR10, UR5, UR8, URZ ;  /* 0x00000008050a72a5 */ /* 0x000fc4000f8e00ff */
[----:B------:R-:W-:Y:S02]  /*1850*/  @UP1 USHF.R.U32.HI UR6, URZ, UR13, UR18 ;  /* 0x0000000dff061299 */ /* 0x000fe40008011612 */
[----:B------:R-:W-:Y:S02]  /*1860*/  UIMAD.WIDE.U32 UR16, UR31, UR12, URZ ;  /* 0x0000000c1f1072a5 */ /* 0x000fe4000f8e00ff */
[----:B------:R-:W-:Y:S01]  /*1870*/  UIMAD.WIDE.U32 UR18, UR6, UR8, URZ ;  /* 0x00000008061272a5 */ /* 0x000fe2000f8e00ff */
[----:B------:R-:W-:Y:S01]  /*1880*/  UMOV UR22, UR23 ;  /* 0x0000001700167c82 */ /* 0x000fe20008000000 */
[----:B------:R-:W-:Y:S01]  /*1890*/  UMOV UR10, UR11 ;  /* 0x0000000b000a7c82 */ /* 0x000fe20008000000 */
[----:B------:R-:W-:Y:S02]  /*18a0*/  USHF.R.U32.HI UR22, URZ, UR4, UR22 ;  /* 0x00000004ff167299 */ /* 0x000fe40008011616 */
[----:B------:R-:W-:Y:S02]  /*18b0*/  @UP2 USHF.R.U32.HI UR5, URZ, UR9, UR10 ;  /* 0x00000009ff052299 */ /* 0x000fe4000801160a */
[----:B------:R-:W-:Y:S01]  /*18c0*/  UMOV UR7, UR19 ;  /* 0x0000001300077c82 */ /* 0x000fe20008000000 */
[----:B------:R-:W-:Y:S01]  /*18d0*/  UMOV UR16, UR17 ;  /* 0x0000001100107c82 */ /* 0x000fe20008000000 */
[----:B------:R-:W-:-:S02]  /*18e0*/  @UP2 USHF.R.U32.HI UR6, URZ, UR9, UR7 ;  /* 0x00000009ff062299 */ /* 0x000fc40008011607 */
[----:B------:R-:W-:Y:S02]  /*18f0*/  USHF.R.U32.HI UR16, URZ, UR13, UR16 ;  /* 0x0000000dff107299 */ /* 0x000fe40008011610 */
[----:B------:R-:W-:Y:S02]  /*1900*/  USEL UR4, UR20, UR22, !UP0 ;  /* 0x0000001614047287 */ /* 0x000fe4000c000000 */
[----:B------:R-:W-:Y:S02]  /*1910*/  UIMAD UR7, UR5, UR28, URZ ;  /* 0x0000001c050772a4 */ /* 0x000fe4000f8e02ff */
[----:B------:R-:W-:Y:S02]  /*1920*/  USEL UR5, UR31, UR16, !UP1 ;  /* 0x000000101f057287 */ /* 0x000fe4000c800000 */
[----:B------:R-:W-:Y:S02]  /*1930*/  UIMAD UR12, UR6, UR28, URZ ;  /* 0x0000001c060c72a4 */ /* 0x000fe4000f8e02ff */
[----:B------:R-:W-:-:S02]  /*1940*/  UISETP.GE.AND UP0, UPT, UR4, UR7, UPT ;  /* 0x000000070400728c */ /* 0x000fc4000bf06270 */
[----:B------:R-:W-:Y:S02]  /*1950*/  UIMAD.WIDE.U32 UR10, UR4, UR8, URZ ;  /* 0x00000008040a72a5 */ /* 0x000fe4000f8e00ff */
[----:B------:R-:W-:Y:S02]  /*1960*/  UISETP.GE.OR UP0, UPT, UR5, UR12, UP0 ;  /* 0x0000000c0500728c */ /* 0x000fe40008706670 */
[----:B------:R-:W-:Y:S02]  /*1970*/  UIMAD.WIDE.U32 UR12, UR5, UR8, URZ ;  /* 0x00000008050c72a5 */ /* 0x000fe4000f8e00ff */
[----:B------:R-:W-:Y:S01]  /*1980*/  UIADD3 UR10, UPT, UPT, -UR4, URZ, URZ ;  /* 0x000000ff040a7290 */ /* 0x000fe2000fffe1ff */
[----:B------:R-:W-:Y:S01]  /*1990*/  UMOV UR8, UR11 ;  /* 0x0000000b00087c82 */ /* 0x000fe20008000000 */
[----:B------:R-:W-:Y:S02]  /*19a0*/  UIADD3 UR16, UPT, UPT, -UR5, URZ, URZ ;  /* 0x000000ff05107290 */ /* 0x000fe4000fffe1ff */
[----:B------:R-:W-:-:S03]  /*19b0*/  USHF.R.U32.HI UR8, URZ, UR9, UR8 ;  /* 0x00000009ff087299 */ /* 0x000fc60008011608 */
[----:B------:R-:W-:Y:S01]  /*19c0*/  @!UP0 UMOV UR7, UR13 ;  /* 0x0000000d00078c82 */ /* 0x000fe20008000000 */
[----:B------:R-:W-:Y:S02]  /*19d0*/  UIMAD UR20, UR14, UR10, UR20 ;  /* 0x0000000a0e1472a4 */ /* 0x000fe4000f8e0214 */
[----:B------:R-:W-:Y:S02]  /*19e0*/  USEL UR8, UR4, UR8, !UP2 ;  /* 0x0000000804087287 */ /* 0x000fe4000d000000 */
[----:B------:R-:W-:Y:S02]  /*19f0*/  @!UP0 USHF.R.U32.HI UR7, URZ, UR9, UR7 ;  /* 0x00000009ff078299 */ /* 0x000fe40008011607 */
[----:B------:R-:W-:Y:S02]  /*1a00*/  UIADD3 UR9, UPT, UPT, -UR8, URZ, URZ ;  /* 0x000000ff08097290 */ /* 0x000fe4000fffe1ff */
[----:B------:R-:W-:Y:S02]  /*1a10*/  @!UP0 USEL UR7, UR5, UR7, !UP2 ;  /* 0x0000000705078287 */ /* 0x000fe4000d000000 */
[----:B------:R-:W-:-:S02]  /*1a20*/  UIMAD UR9, UR28, UR9, UR4 ;  /* 0x000000091c0972a4 */ /* 0x000fc4000f8e0204 */
[----:B------:R-:W-:Y:S02]  /*1a30*/  @!UP0 UIADD3 UR8, UPT, UPT, UR8, -UR7, URZ ;  /* 0x8000000708088290 */ /* 0x000fe4000fffe0ff */
[----:B------:R-:W-:Y:S02]  /*1a40*/  @!UP0 UIMAD UR6, UR9, UR6, UR7 ;  /* 0x00000006090682a4 */ /* 0x000fe4000f8e0207 */
[----:B------:R-:W-:Y:S02]  /*1a50*/  @!UP0 UIMAD UR4, UR8, UR28, UR5 ;  /* 0x0000001c080482a4 */ /* 0x000fe4000f8e0205 */
[----:B------:R-:W-:Y:S02]  /*1a60*/  UIMAD UR16, UR34, UR16, UR31 ;  /* 0x00000010221072a4 */ /* 0x000fe4000f8e021f */
[----:B------:R-:W-:Y:S01]  /*1a70*/  UIMAD UR20, UR4, UR14, UR20 ;  /* 0x0000000e041472a4 */ /* 0x000fe2000f8e0214 */
[----:B------:R-:W-:Y:S02]  /*1a80*/  @!UP0 UMOV UR5, UR6 ;  /* 0x0000000600058c82 */ /* 0x000fe40008000000 */
[----:B------:R-:W-:-:S12]  /*1a90*/  UIMAD UR16, UR5, UR34, UR16 ;  /* 0x00000022051072a4 */ /* 0x000fd8000f8e0210 */
.L_x_19:
[----:B------:R-:W-:-:S09]  /*1aa0*/  UISETP.NE.AND UP0, UPT, UR35, 0x1, UPT ;  /* 0x000000012300788c */ /* 0x000fd2000bf05270 */
[----:B------:R-:W-:Y:S05]  /*1ab0*/  BRA.U UP0, `(.L_x_20) ;  /* 0x0000000100447547 */ /* 0x000fea000b800000 */
[----:B------:R-:W2:Y:S01]  /*1ac0*/  LDCU.128 UR8, c[0x0][0xb10] ;  /* 0x00016200ff0877ac */ /* 0x000ea20008000c00 */
[----:B------:R-:W3:Y:S01]  /*1ad0*/  LDCU UR12, c[0x0][0xb0c] ;  /* 0x00016180ff0c77ac */ /* 0x000ee20008000800 */
[----:B------:R-:W4:Y:S01]  /*1ae0*/  LDCU UR13, c[0x0][0xb20] ;  /* 0x00016400ff0d77ac */ /* 0x000f220008000800 */
[----:B--2---:R-:W-:Y:S02]  /*1af0*/  UIMAD.WIDE.U32 UR6, UR16, UR8, URZ ;  /* 0x00000008100672a5 */ /* 0x004fe4000f8e00ff */
[----:B------:R-:W-:Y:S02]  /*1b00*/  UIMAD.WIDE.U32 UR4, UR20, UR11, URZ ;  /* 0x0000000b140472a5 */ /* 0x000fe4000f8e00ff */
[----:B---3--:R-:W-:Y:S02]  /*1b10*/  UISETP.NE.AND UP1, UPT, UR12, 0x1, UPT ;  /* 0x000000010c00788c */ /* 0x008fe4000bf25270 */
[----:B------:R-:W-:Y:S01]  /*1b20*/  UISETP.NE.AND UP0, UPT, UR10, 0x1, UPT ;  /* 0x000000010a00788c */ /* 0x000fe2000bf05270 */
[----:B------:R-:W-:-:S02]  /*1b30*/  UMOV UR6, UR7 ;  /* 0x0000000700067c82 */ /* 0x000fc40008000000 */
[----:B------:R-:W-:Y:S01]  /*1b40*/  UMOV UR4, UR5 ;  /* 0x0000000500047c82 */ /* 0x000fe20008000000 */
[----:B------:R-:W-:Y:S02]  /*1b50*/  USHF.R.U32.HI UR9, URZ, UR9, UR6 ;  /* 0x00000009ff097299 */ /* 0x000fe40008011606 */
[----:B----4-:R-:W-:Y:S02]  /*1b60*/  USHF.R.U32.HI UR4, URZ, UR13, UR4 ;  /* 0x0000000dff047299 */ /* 0x010fe40008011604 */
[----:B------:R-:W-:Y:S02]  /*1b70*/  USEL UR5, UR16, UR9, !UP1 ;  /* 0x0000000910057287 */ /* 0x000fe4000c800000 */
[----:B------:R-:W-:-:S04]  /*1b80*/  USEL UR4, UR20, UR4, !UP0 ;  /* 0x0000000414047287 */ /* 0x000fc8000c000000 */
[----:B------:R-:W-:Y:S02]  /*1b90*/  UIADD3 UR6, UPT, UPT, -UR4, UR5, URZ ;  /* 0x0000000504067290 */ /* 0x000fe4000fffe1ff */
[----:B------:R-:W-:Y:S02]  /*1ba0*/  UIADD3 UR4, UPT, UPT, UR4, -UR5, URZ ;  /* 0x8000000504047290 */ /* 0x000fe4000fffe0ff */
[----:B------:R-:W-:Y:S02]  /*1bb0*/  UIMAD UR20, UR6, UR10, UR20 ;  /* 0x0000000a061472a4 */ /* 0x000fe4000f8e0214 */
[----:B------:R-:W-:-:S12]  /*1bc0*/  UIMAD UR16, UR4, UR12, UR16 ;  /* 0x0000000c041072a4 */ /* 0x000fd8000f8e0210 */
.L_x_20:
[----:B------:R-:W-:-:S09]  /*1bd0*/  UISETP.EQ.U32.AND UP0, UPT, UR38, 0x1, UPT ;  /* 0x000000012600788c */ /* 0x000fd2000bf02070 */
[----:B------:R-:W-:Y:S05]  /*1be0*/  BRA.U !UP0, `(.L_x_21) ;  /* 0x00000001080c7547 */ /* 0x000fea000b800000 */
[----:B------:R-:W-:Y:S01]  /*1bf0*/  UCGABAR_WAIT ;  /* 0x0000000000007dc7 */ /* 0x000fe20008000000 */
[----:B------:R-:W-:Y:S01]  /*1c00*/  CCTL.IVALL ;  /* 0x00000000ff00798f */ /* 0x000fe20002000000 */
[----:B------:R-:W-:Y:S05]  /*1c10*/  BRA `(.L_x_22) ;  /* 0x0000000000047947 */ /* 0x000fea0003800000 */
.L_x_21:
[----:B------:R-:W-:Y:S06]  /*1c20*/  BAR.SYNC.DEFER_BLOCKING 0x0 ;  /* 0x0000000000007b1d */ /* 0x000fec0000010000 */
.L_x_22:
[----:B------:R-:W-:Y:S05]  /*1c30*/  BRA.U UP3, `(.L_x_23) ;  /* 0x0000002103e47547 */ /* 0x000fea000b800000 */
[----:B------:R-:W2:Y:S01]  /*1c40*/  LDCU UR6, c[0x0][0x38c] ;  /* 0x00007180ff0677ac */ /* 0x000ea20008000800 */
[----:B------:R-:W-:Y:S01]  /*1c50*/  PLOP3.LUT P1, PT, PT, PT, UP5, 0x80, 0x8 ;  /* 0x000000000008781c */ /* 0x000fe20003f2f058 */
[----:B------:R-:W-:Y:S01]  /*1c60*/  IMAD.MOV.U32 R12, RZ, RZ, 0x1 ;  /* 0x00000001ff0c7424 */ /* 0x000fe200078e00ff */
[----:B------:R-:W-:Y:S01]  /*1c70*/  ISETP.NE.AND P2, PT, R0, RZ, P3 ;  /* 0x000000ff0000720c */ /* 0x000fe20001f45270 */
[----:B------:R-:W-:Y:S01]  /*1c80*/  USHF.L.U32 UR45, UR31, 0x6, URZ ;  /* 0x000000061f2d7899 */ /* 0x000fe200080006ff */
[----:B------:R-:W-:Y:S01]  /*1c90*/  PLOP3.LUT P1, PT, P1, PT, PT, 0x8, 0x80 ;  /* 0x000000000080781c */ /* 0x000fe20000f2e170 */
[----:B------:R-:W-:Y:S01]  /*1ca0*/  USHF.L.U32 UR44, UR31, 0x7, URZ ;  /* 0x000000071f2c7899 */ /* 0x000fe200080006ff */
[----:B------:R-:W-:Y:S01]  /*1cb0*/  CS2R R10, SRZ ;  /* 0x00000000000a7805 */ /* 0x000fe2000001ff00 */
[----:B------:R-:W-:Y:S01]  /*1cc0*/  UISETP.NE.AND UP1, UPT, UR25, URZ, UPT ;  /* 0x000000ff1900728c */ /* 0x000fe2000bf25270 */
[----:B------:R-:W-:Y:S01]  /*1cd0*/  IMAD.MOV.U32 R9, RZ, RZ, RZ ;  /* 0x000000ffff097224 */ /* 0x000fe200078e00ff */
[----:B------:R-:W-:Y:S01]  /*1ce0*/  ULOP3.LUT UR45, UR45, 0x40, URZ, 0xc0, !UPT ;  /* 0x000000402d2d7892 */ /* 0x000fe2000f8ec0ff */
[----:B------:R-:W-:Y:S01]  /*1cf0*/  IMAD.MOV.U32 R8, RZ, RZ, 0x1 ;  /* 0x00000001ff087424 */ /* 0x000fe200078e00ff */
[----:B------:R-:W-:Y:S01]  /*1d00*/  ULOP3.LUT UR44, UR44, 0x80, URZ, 0xc0, !UPT ;  /* 0x000000802c2c7892 */ /* 0x000fe2000f8ec0ff */
[----:B------:R-:W3:Y:S01]  /*1d10*/  LDCU UR39, c[0x0][0x370] ;  /* 0x00006e00ff2777ac */ /* 0x000ee20008000800 */
[----:B--2---:R-:W-:Y:S01]  /*1d20*/  UIADD3 UR5, UPT, UPT, UR6, 0x1f, URZ ;  /* 0x0000001f06057890 */ /* 0x004fe2000fffe0ff */
[----:B------:R-:W2:Y:S03]  /*1d30*/  LDCU.64 UR28, c[0x0][0x348] ;  /* 0x00006900ff1c77ac */ /* 0x000ea60008000a00 */
[----:B------:R-:W-:-:S02]  /*1d40*/  USHF.R.S32.HI UR4, URZ, 0x1f, UR5 ;  /* 0x0000001fff047899 */ /* 0x000fc40008011405 */
[----:B------:R-:W-:Y:S02]  /*1d50*/  UIADD3 UR48, UPT, UPT, UR6, 0x3e, URZ ;  /* 0x0000003e06307890 */ /* 0x000fe4000fffe0ff */
[----:B------:R-:W-:Y:S02]  /*1d60*/  ULEA.HI UR4, UR4, UR5, URZ, 0x5 ;  /* 0x0000000504047291 */ /* 0x000fe4000f8f28ff */
[----:B------:R-:W-:Y:S02]  /*1d70*/  UIADD3 UR5, UPT, UPT, UR6, -0x1, URZ ;  /* 0xffffffff06057890 */ /* 0x000fe4000fffe0ff */
[----:B------:R-:W-:Y:S02]  /*1d80*/  USHF.R.S32.HI UR41, URZ, 0x5, UR4 ;  /* 0x00000005ff297899 */ /* 0x000fe40008011404 */
[----:B------:R-:W-:Y:S02]  /*1d90*/  UISETP.GE.U32.AND UP2, UPT, UR5, -0x3f, UPT ;  /* 0xffffffc10500788c */ /* 0x000fe4000bf46070 */
[----:B------:R-:W-:Y:S01]  /*1da0*/  UISETP.LT.U32.AND UP0, UPT, UR41, 0x20, UPT ;  /* 0x000000202900788c */ /* 0x000fe2000bf01070 */
[----:B------:R-:W4:Y:S03]  /*1db0*/  LDCU UR38, c[0x0][0x374] ;  /* 0x00006e80ff2677ac */ /* 0x000f260008000800 */
[----:B------:R-:W-:-:S02]  /*1dc0*/  USEL UR40, UR41, 0x20, UP0 ;  /* 0x0000002029287887 */ /* 0x000fc40008000000 */
[----:B------:R-:W-:Y:S02]  /*1dd0*/  USEL UR25, UR37, 0x2, UP1 ;  /* 0x0000000225197887 */ /* 0x000fe40008800000 */
[----:B------:R-:W-:Y:S02]  /*1de0*/  UIADD3 UR4, UPT, UPT, UR40, -0x1, URZ ;  /* 0xffffffff28047890 */ /* 0x000fe4000fffe0ff */
[----:B------:R-:W-:Y:S02]  /*1df0*/  @UP2 UIADD3 UR4, UPT, UPT, UR40, URZ, URZ ;  /* 0x000000ff28042290 */ /* 0x000fe4000fffe0ff */
[----:B------:R-:W-:Y:S02]  /*1e00*/  ULEA UR45, UR33, UR45, 0x5 ;  /* 0x0000002d212d7291 */ /* 0x000fe4000f8e28ff */
[----:B------:R-:W-:Y:S02]  /*1e10*/  ULEA UR44, UR32, UR44, 0x6 ;  /* 0x0000002c202c7291 */ /* 0x000fe4000f8e30ff */
[----:B------:R-:W-:-:S02]  /*1e20*/  UIADD3 UR47, UPT, UPT, UR41, -UR40, URZ ;  /* 0x80000028292f7290 */ /* 0x000fc4000fffe0ff */
[----:B------:R-:W-:Y:S02]  /*1e30*/  UIADD3 UR30, UPT, UPT, UR4, 0x1, URZ ;  /* 0x00000001041e7890 */ /* 0x000fe4000fffe0ff */
[----:B------:R-:W-:Y:S01]  /*1e40*/  UIADD3 UR43, UPT, UPT, -UR4, URZ, URZ ;  /* 0x000000ff042b7290 */ /* 0x000fe2000fffe1ff */
[----:B--234-:R-:W-:-:S11]  /*1e50*/  UMOV UR5, URZ ;  /* 0x000000ff00057c82 */ /* 0x01cfd60008000000 */
.L_x_43:
[----:B------:R-:W-:Y:S01]  /*1e60*/  UISETP.NE.AND UP0, UPT, UR46, URZ, UPT ;  /* 0x000000ff2e00728c */ /* 0x000fe2000bf05270 */
[----:B------:R-:W2:Y:S08]  /*1e70*/  S2UR UR46, SR_CgaCtaId ;  /* 0x00000000002e79c3 */ /* 0x000eb00000008800 */
[----:B-1----:R-:W-:Y:S05]  /*1e80*/  BRA.U UP0, `(.L_x_24) ;  /* 0x0000000100347547 */ /* 0x002fea000b800000 */
[----:B------:R-:W3:Y:S01]  /*1e90*/  S2R R0, SR_CgaCtaId ;  /* 0x0000000000007919 */ /* 0x000ee20000008800 */
[----:B------:R-:W-:Y:S02]  /*1ea0*/  MOV R3, 0x400 ;  /* 0x0000040000037802 */ /* 0x000fe40000000f00 */
[----:B------:R-:W-:Y:S02]  /*1eb0*/  SHF.L.U32 R2, R8, 0x1f, RZ ;  /* 0x0000001f08027819 */ /* 0x000fe400000006ff */
[----:B---3--:R-:W-:-:S05]  /*1ec0*/  LEA R0, R0, R3, 0x18 ;  /* 0x0000000300007211 */ /* 0x008fca00078ec0ff */
[----:B------:R-:W-:-:S04]  /*1ed0*/  IMAD R3, R9, 0x8, R0 ;  /* 0x0000000809037824 */ /* 0x000fc800078e0200 */
[----:B------:R-:W3:Y:S02]  /*1ee0*/  SYNCS.PHASECHK.TRANS64.TRYWAIT P0, [R3+URZ+0x2a0], R2 ;  /* 0x0002a002030075a7 */ /* 0x000ee400080011ff */
[----:B---3--:R-:W-:Y:S05]  /*1ef0*/  @!P0 BRA `(.L_x_25) ;  /* 0x0000008400008947 */ /* 0x008fea0003800000 */
.L_x_152:
[----:B------:R-:W-:Y:S01]  /*1f00*/  VIADD R9, R9, 0x1 ;  /* 0x0000000109097836 */ /* 0x000fe20000000000 */
[----:B------:R3:W-:Y:S04]  /*1f10*/  SYNCS.ARRIVE.TRANS64.A1T0 RZ, [R3+URZ+0x290], RZ ;  /* 0x000290ff03ff79a7 */ /* 0x0007e800081000ff */
[----:B------:R-:W-:-:S04]  /*1f20*/  ISETP.NE.AND P0, PT, R9, 0x2, PT ;  /* 0x000000020900780c */ /* 0x000fc80003f05270 */
[----:B------:R-:W-:Y:S02]  /*1f30*/  SEL R9, R9, RZ, P0 ;  /* 0x000000ff09097207 */ /* 0x000fe40000000000 */
[----:B---3--:R-:W-:-:S04]  /*1f40*/  SEL R3, RZ, 0x1, P0 ;  /* 0x00000001ff037807 */ /* 0x008fc80000000000 */
[----:B------:R-:W-:-:S07]  /*1f50*/  LOP3.LUT R8, R8, R3, RZ, 0x3c, !PT ;  /* 0x0000000308087212 */ /* 0x000fce00078e3cff */
.L_x_24:
[----:B------:R-:W-:Y:S01]  /*1f60*/  UMOV UR6, 0x400 ;  /* 0x0000040000067882 */ /* 0x000fe20000000000 */
[----:B------:R-:W-:Y:S01]  /*1f70*/  SHF.L.U32 R0, R12, 0x1f, RZ ;  /* 0x0000001f0c007819 */ /* 0x000fe200000006ff */
[----:B--2---:R-:W-:Y:S02]  /*1f80*/  ULEA UR6, UR46, UR6, 0x18 ;  /* 0x000000062e067291 */ /* 0x004fe4000f8ec0ff */
[----:B------:R-:W-:Y:S02]  /*1f90*/  UISETP.GE.U32.AND UP0, UPT, UR48, 0x3f, UPT ;  /* 0x0000003f3000788c */ /* 0x000fe4000bf06070 */
[----:B------:R-:W-:Y:S02]  /*1fa0*/  ULEA UR4, UR5, UR6, 0x3 ;  /* 0x0000000605047291 */ /* 0x000fe4000f8e18ff */
[----:B------:R-:W-:Y:S01]  /*1fb0*/  ULEA UR11, UR20, UR45, 0x7 ;  /* 0x0000002d140b7291 */ /* 0x000fe2000f8e38ff */
[----:B------:R-:W-:-:S06]  /*1fc0*/  UMOV UR7, URZ ;  /* 0x000000ff00077c82 */ /* 0x000fcc0008000000 */
[----:B------:R2:W3:Y:S01]  /*1fd0*/  SYNCS.PHASECHK.TRANS64.TRYWAIT P0, [UR4+0x100], R0 ;  /* 0x00010000ff0075a7 */ /* 0x0004e20008001104 */
[----:B------:R-:W-:-:S04]  /*1fe0*/  ULEA.HI UR4, UR16, UR16, URZ, 0x1 ;  /* 0x0000001010047291 */ /* 0x000fc8000f8f08ff */
[----:B------:R-:W-:-:S04]  /*1ff0*/  USHF.L.U32 UR4, UR4, 0x7, URZ ;  /* 0x0000000704047899 */ /* 0x000fc800080006ff */
[----:B------:R-:W-:-:S04]  /*2000*/  ULOP3.LUT UR35, UR4, 0xffffff00, URZ, 0xc0, !UPT ;  /* 0xffffff0004237892 */ /* 0x000fc8000f8ec0ff */
[----:B------:R-:W-:Y:S01]  /*2010*/  UIADD3 UR35, UPT, UPT, UR44, UR35, URZ ;  /* 0x000000232c237290 */ /* 0x000fe2000fffe0ff */
[----:B------:R-:W-:Y:S11]  /*2020*/  BRA.U !UP0, `(.L_x_26) ;  /* 0x0000000108c87547 */ /* 0x000ff6000b800000 */
[----:B------:R-:W-:Y:S01]  /*2030*/  UMOV UR13, UR43 ;  /* 0x0000002b000d7c82 */ /* 0x000fe20008000000 */
[----:B------:R-:W-:Y:S01]  /*2040*/  UMOV UR4, UR5 ;  /* 0x0000000500047c82 */ /* 0x000fe20008000000 */
[----:B------:R-:W-:-:S05]  /*2050*/  UMOV UR34, URZ ;  /* 0x000000ff00227c82 */ /* 0x000fca0008000000 */
.L_x_32:
[----:B------:R-:W-:Y:S01]  /*2060*/  ULEA UR33, UR4, UR6, 0x3 ;  /* 0x0000000604217291 */ /* 0x000fe2000f8e18ff */
[----:B------:R-:W-:Y:S01]  /*2070*/  @P3 MOV R2, 0x3000 ;  /* 0x0000300000023802 */ /* 0x000fe20000000f00 */
[----:B-1-34-:R-:W-:Y:S10]  /*2080*/  @P0 BRA `(.L_x_27) ;  /* 0x00000000000c0947 */ /* 0x01aff40003800000 */
[----:B------:R-:W-:-:S04]  /*2090*/  SHF.L.U32 R3, R12, 0x1f, RZ ;  /* 0x0000001f0c037819 */ /* 0x000fc800000006ff */
[----:B------:R-:W3:Y:S02]  /*20a0*/  SYNCS.PHASECHK.TRANS64.TRYWAIT P0, [UR33+0x100], R3 ;  /* 0x00010003ff0075a7 */ /* 0x000ee40008001121 */
[----:B---3--:R-:W-:Y:S05]  /*20b0*/  @!P0 BRA `(.L_x_28) ;  /* 0x0000008000a48947 */ /* 0x008fea0003800000 */
.L_x_27:
[----:B------:R3:W-:Y:S01]  /*20c0*/  @P3 SYNCS.ARRIVE.TRANS64 RZ, [UR33], R2 ;  /* 0x00000002ffff39a7 */ /* 0x0007e20008000021 */
[----:B------:R-:W-:Y:S02]  /*20d0*/  ULOP3.LUT UR5, UR25, 0x2, URZ, 0xfc, !UPT ;  /* 0x0000000219057892 */ /* 0x000fe4000f8efcff */
[----:B------:R-:W-:Y:S02]  /*20e0*/  UIADD3 UR13, UPT, UPT, UR13, 0x1, URZ ;  /* 0x000000010d0d7890 */ /* 0x000fe4000fffe0ff */
[----:B------:R-:W-:Y:S02]  /*20f0*/  UISETP.NE.AND UP0, UPT, UR5, 0x2, UPT ;  /* 0x000000020500788c */ /* 0x000fe4000bf05270 */
[----:B------:R-:W-:-:S07]  /*2100*/  UISETP.NE.AND UP2, UPT, UR13, 0x1, UPT ;  /* 0x000000010d00788c */ /* 0x000fce000bf45270 */
[----:B------:R-:W-:Y:S05]  /*2110*/  BRA.U UP0, `(.L_x_29) ;  /* 0x0000000100047547 */ /* 0x000fea000b800000 */
[----:B-1----:R-:W-:Y:S05]  /*2120*/  BPT.TRAP 0x1 ;  /* 0x000000040000795c */ /* 0x002fea0000300000 */
.L_x_29:
[----:B------:R-:W-:Y:S04]  /*2130*/  BSSY.RECONVERGENT B0, `(.L_x_30) ;  /* 0x0000003000007945 */ /* 0x000fe80003800200 */
[----:B------:R-:W-:Y:S05]  /*2140*/  @!P2 BRA `(.L_x_31) ;  /* 0x000000000004a947 */ /* 0x000fea0003800000 */
[----:B-1----:R-:W-:Y:S05]  /*2150*/  BPT.TRAP 0x1 ;  /* 0x000000040000795c */ /* 0x002fea0000300000 */
.L_x_31:
[----:B-1----:R-:W-:Y:S05]  /*2160*/  BSYNC.RECONVERGENT B0 ;  /* 0x0000000000007941 */ /* 0x002fea0003800200 */
.L_x_30:
[----:B------:R-:W-:Y:S02]  /*2170*/  UIADD3 UR5, UPT, UPT, UR4, 0x1, URZ ;  /* 0x0000000104057890 */ /* 0x000fe4000fffe0ff */
[----:B------:R-:W-:Y:S02]  /*2180*/  ULEA UR32, UR4, UR27, 0xc ;  /* 0x0000001b04207291 */ /* 0x000fe4000f8e60ff */
[----:B------:R-:W-:Y:S02]  /*2190*/  UISETP.NE.AND UP0, UPT, UR5, 0x20, UPT ;  /* 0x000000200500788c */ /* 0x000fe4000bf05270 */
[----:B------:R-:W-:Y:S02]  /*21a0*/  UIADD3 UR16, UP1, UPT, UR28, 0x80, URZ ;  /* 0x000000801c107890 */ /* 0x000fe4000ff3e0ff */
[----:B------:R-:W-:Y:S02]  /*21b0*/  USEL UR8, URZ, 0x1, UP0 ;  /* 0x00000001ff087887 */ /* 0x000fe40008000000 */
[----:B------:R-:W-:-:S02]  /*21c0*/  USEL UR5, UR5, URZ, UP0 ;  /* 0x000000ff05057287 */ /* 0x000fc40008000000 */
[----:B------:R-:W-:Y:S02]  /*21d0*/  UIADD3 UR14, UP0, UPT, UR28, 0x180, URZ ;  /* 0x000001801c0e7890 */ /* 0x000fe4000ff1e0ff */
[----:B------:R-:W-:Y:S01]  /*21e0*/  ULEA UR7, UR5, UR6, 0x3 ;  /* 0x0000000605077291 */ /* 0x000fe2000f8e18ff */
[----:B------:R-:W-:Y:S01]  /*21f0*/  LOP3.LUT R12, R12, UR8, RZ, 0x3c, !PT ;  /* 0x000000080c0c7c12 */ /* 0x000fe2000f8e3cff */
[----:B------:R-:W-:Y:S02]  /*2200*/  ULEA UR8, UR4, UR26, 0xb ;  /* 0x0000001a04087291 */ /* 0x000fe4000f8e58ff */
[----:B------:R-:W-:Y:S01]  /*2210*/  ULOP3.LUT UR33, UR33, 0xfefffff8, URZ, 0xc0, !UPT ;  /* 0xfefffff821217892 */ /* 0x000fe2000f8ec0ff */
[----:B--2---:R-:W-:Y:S01]  /*2220*/  SHF.L.U32 R0, R12, 0x1f, RZ ;  /* 0x0000001f0c007819 */ /* 0x004fe200000006ff */
[----:B------:R-:W-:Y:S02]  /*2230*/  UIADD3.X UR17, UPT, UPT, URZ, UR29, URZ, UP1, !UPT ;  /* 0x0000001dff117290 */ /* 0x000fe40008ffe4ff */
[----:B------:R-:W-:Y:S01]  /*2240*/  UIADD3 UR32, UPT, UPT, UR6, 0x8600, UR32 ;  /* 0x0000860006207890 */ /* 0x000fe2000fffe020 */
[----:B------:R4:W1:Y:S01]  /*2250*/  SYNCS.PHASECHK.TRANS64.TRYWAIT P0, [UR7+0x100], R0 ;  /* 0x00010000ff0075a7 */ /* 0x0008620008001107 */
[----:B------:R-:W-:-:S02]  /*2260*/  UPRMT UR7, URZ, 0x5410, UR24 ;  /* 0x00005410ff077896 */ /* 0x000fc40008000018 */
[----:B------:R-:W-:Y:S02]  /*2270*/  UIADD3 UR8, UPT, UPT, UR6, 0x28600, UR8 ;  /* 0x0002860006087890 */ /* 0x000fe4000fffe008 */
[----:B------:R-:W-:Y:S02]  /*2280*/  UIADD3.X UR15, UPT, UPT, URZ, UR29, URZ, UP0, !UPT ;  /* 0x0000001dff0f7290 */ /* 0x000fe400087fe4ff */
[----:B------:R-:W-:Y:S01]  /*2290*/  UPRMT UR4, URZ, 0x5410, UR21 ;  /* 0x00005410ff047896 */ /* 0x000fe20008000015 */
[----:B------:R-:W-:Y:S01]  /*22a0*/  UMOV UR18, 0x0 ;  /* 0x0000000000127882 */ /* 0x000fe20000000000 */
[----:B------:R-:W-:Y:S01]  /*22b0*/  UMOV UR19, 0x10000000 ;  /* 0x1000000000137882 */ /* 0x000fe20000000000 */
[----:B------:R-:W-:Y:S01]  /*22c0*/  UMOV UR10, UR34 ;  /* 0x00000022000a7c82 */ /* 0x000fe20008000000 */
[----:B------:R-:W-:Y:S01]  /*22d0*/  UMOV UR12, UR36 ;  /* 0x00000024000c7c82 */ /* 0x000fe20008000000 */
[----:B------:R-:W-:Y:S01]  /*22e0*/  UMOV UR9, UR33 ;  /* 0x0000002100097c82 */ /* 0x000fe20008000000 */
[----:B------:R2:W-:Y:S03]  /*22f0*/  UTMALDG.3D.MULTICAST.2CTA [UR32], [UR16], UR7, desc[UR18] ;  /* 0x00001220100073b4 */ /* 0x0005e60008211807 */
[----:B------:R3:W-:Y:S01]  /*2300*/  UTMALDG.3D.MULTICAST.2CTA [UR8], [UR14], UR4, desc[UR18] ;  /* 0x000012080e0073b4 */ /* 0x0007e20008211804 */
[----:B--2---:R-:W-:Y:S01]  /*2310*/  UIADD3 UR34, UPT, UPT, UR34, 0x20, URZ ;  /* 0x0000002022227890 */ /* 0x004fe2000fffe0ff */
[----:B------:R-:W-:Y:S01]  /*2320*/  UMOV UR7, UR30 ;  /* 0x0000001e00077c82 */ /* 0x000fe20008000000 */
[----:B---3--:R-:W-:Y:S01]  /*2330*/  UMOV UR4, UR5 ;  /* 0x0000000500047c82 */ /* 0x008fe20008000000 */
[----:B------:R-:W-:Y:S09]  /*2340*/  BRA.U UP2, `(.L_x_32) ;  /* 0xfffffffd02447547 */ /* 0x000ff2000b83ffff */
.L_x_26:
[----:B------:R-:W-:Y:S01]  /*2350*/  ULEA UR4, UR5, UR6, 0x3 ;  /* 0x0000000605047291 */ /* 0x000fe2000f8e18ff */
[----:B--2-4-:R-:W-:Y:S01]  /*2360*/  SHF.L.U32 R0, R12, 0x1f, RZ ;  /* 0x0000001f0c007819 */ /* 0x014fe200000006ff */
[----:B------:R-:W-:Y:S01]  /*2370*/  @!P1 SYNCS.ARRIVE.TRANS64.A1T0 RZ, [UR6+0x228], RZ ;  /* 0x000228ffffff99a7 */ /* 0x000fe20008100006 */
[----:B------:R-:W-:-:S06]  /*2380*/  UISETP.GT.AND UP0, UPT, UR41, UR40, UPT ;  /* 0x000000282900728c */ /* 0x000fcc000bf04270 */
[----:B-1-3--:R1:W2:Y:S03]  /*2390*/  SYNCS.PHASECHK.TRANS64.TRYWAIT P0, [UR4+0x100], R0 ;  /* 0x00010000ff0075a7 */ /* 0x00a2a60008001104 */
[----:B------:R-:W-:Y:S05]  /*23a0*/  BRA.U !UP0, `(.L_x_33) ;  /* 0x0000000108c87547 */ /* 0x000fea000b800000 */
[----:B------:R-:W-:Y:S01]  /*23b0*/  UIADD3 UR13, UPT, UPT, UR47, UR7, URZ ;  /* 0x000000072f0d7290 */ /* 0x000fe2000fffe0ff */
[----:B------:R-:W-:-:S11]  /*23c0*/  UMOV UR4, UR5 ;  /* 0x0000000500047c82 */ /* 0x000fd60008000000 */
.L_x_39:
[----:B------:R-:W-:Y:S01]  /*23d0*/  ULEA UR17, UR4, UR6, 0x3 ;  /* 0x0000000604117291 */ /* 0x000fe2000f8e18ff */
[----:B--2---:R-:W-:Y:S01]  /*23e0*/  @P3 MOV R2, 0x3000 ;  /* 0x0000300000023802 */ /* 0x004fe20000000f00 */
[----:B--2-4-:R-:W-:Y:S10]  /*23f0*/  @P0 BRA `(.L_x_34) ;  /* 0x00000000000c0947 */ /* 0x014ff40003800000 */
[----:B------:R-:W-:-:S04]  /*2400*/  SHF.L.U32 R3, R12, 0x1f, RZ ;  /* 0x0000001f0c037819 */ /* 0x000fc800000006ff */
[----:B------:R-:W2:Y:S02]  /*2410*/  SYNCS.PHASECHK.TRANS64.TRYWAIT P0, [UR17+0x100], R3 ;  /* 0x00010003ff0075a7 */ /* 0x000ea40008001111 */
[----:B--2---:R-:W-:Y:S05]  /*2420*/  @!P0 BRA `(.L_x_35) ;  /* 0x0000007c00e08947 */ /* 0x004fea0003800000 */
.L_x_34:
[----:B------:R2:W-:Y:S01]  /*2430*/  @P3 SYNCS.ARRIVE.TRANS64 RZ, [UR17], R2 ;  /* 0x00000002ffff39a7 */ /* 0x0005e20008000011 */
[----:B------:R-:W-:-:S04]  /*2440*/  ULOP3.LUT UR5, UR25, 0x2, URZ, 0xfc, !UPT ;  /* 0x0000000219057892 */ /* 0x000fc8000f8efcff */
[----:B------:R-:W-:-:S09]  /*2450*/  UISETP.NE.AND UP0, UPT, UR5, 0x2, UPT ;  /* 0x000000020500788c */ /* 0x000fd2000bf05270 */
[----:B------:R-:W-:Y:S05]  /*2460*/  BRA.U UP0, `(.L_x_36) ;  /* 0x0000000100047547 */ /* 0x000fea000b800000 */
[----:B------:R-:W-:Y:S05]  /*2470*/  BPT.TRAP 0x1 ;  /* 0x000000040000795c */ /* 0x000fea0000300000 */
.L_x_36:
[----:B------:R-:W-:Y:S04]  /*2480*/  BSSY.RECONVERGENT B0, `(.L_x_37) ;  /* 0x0000003000007945 */ /* 0x000fe80003800200 */
[----:B------:R-:W-:Y:S05]  /*2490*/  @!P2 BRA `(.L_x_38) ;  /* 0x000000000004a947 */ /* 0x000fea0003800000 */
[----:B------:R-:W-:Y:S05]  /*24a0*/  BPT.TRAP 0x1 ;  /* 0x000000040000795c */ /* 0x000fea0000300000 */
.L_x_38:
[----:B------:R-:W-:Y:S05]  /*24b0*/  BSYNC.RECONVERGENT B0 ;  /* 0x0000000000007941 */ /* 0x000fea0003800200 */
.L_x_37:
[----:B------:R-:W-:Y:S02]  /*24c0*/  UIADD3 UR5, UPT, UPT, UR4, 0x1, URZ ;  /* 0x0000000104057890 */ /* 0x000fe4000fffe0ff */
[----:B------:R-:W-:Y:S02]  /*24d0*/  USHF.L.U32 UR18, UR7, 0x5, URZ ;  /* 0x0000000507127899 */ /* 0x000fe400080006ff */
[----:B------:R-:W-:Y:S02]  /*24e0*/  UISETP.NE.AND UP0, UPT, UR5, 0x20, UPT ;  /* 0x000000200500788c */ /* 0x000fe4000bf05270 */
[----:B------:R-:W-:Y:S02]  /*24f0*/  UIADD3 UR7, UPT, UPT, UR7, 0x1, URZ ;  /* 0x0000000107077890 */ /* 0x000fe4000fffe0ff */
[----:B------:R-:W-:Y:S02]  /*2500*/  USEL UR9, URZ, 0x1, UP0 ;  /* 0x00000001ff097887 */ /* 0x000fe40008000000 */
[----:B------:R-:W-:-:S02]  /*2510*/  USEL UR5, UR5, URZ, UP0 ;  /* 0x000000ff05057287 */ /* 0x000fc40008000000 */
[----:B------:R-:W-:Y:S02]  /*2520*/  UIADD3 UR14, UP0, UPT, UR28, 0x180, URZ ;  /* 0x000001801c0e7890 */ /* 0x000fe4000ff1e0ff */
[----:B------:R-:W-:Y:S01]  /*2530*/  ULEA UR8, UR5, UR6, 0x3 ;  /* 0x0000000605087291 */ /* 0x000fe2000f8e18ff */
[----:B------:R-:W-:Y:S01]  /*2540*/  LOP3.LUT R12, R12, UR9, RZ, 0x3c, !PT ;  /* 0x000000090c0c7c12 */ /* 0x000fe2000f8e3cff */
[----:B------:R-:W-:Y:S02]  /*2550*/  ULEA UR16, UR4, UR27, 0xc ;  /* 0x0000001b04107291 */ /* 0x000fe4000f8e60ff */
[----:B------:R-:W-:Y:S01]  /*2560*/  UIADD3 UR22, UP1, UPT, UR28, 0x80, URZ ;  /* 0x000000801c167890 */ /* 0x000fe2000ff3e0ff */
[----:B-1----:R-:W-:Y:S01]  /*2570*/  SHF.L.U32 R0, R12, 0x1f, RZ ;  /* 0x0000001f0c007819 */ /* 0x002fe200000006ff */
[----:B------:R-:W-:Y:S02]  /*2580*/  UIADD3.X UR15, UPT, UPT, URZ, UR29, URZ, UP0, !UPT ;  /* 0x0000001dff0f7290 */ /* 0x000fe400087fe4ff */
[----:B------:R-:W-:Y:S01]  /*2590*/  UISETP.NE.AND UP0, UPT, UR7, UR13, UPT ;  /* 0x0000000d0700728c */ /* 0x000fe2000bf05270 */
[----:B------:R3:W4:Y:S01]  /*25a0*/  SYNCS.PHASECHK.TRANS64.TRYWAIT P0, [UR8+0x100], R0 ;  /* 0x00010000ff0075a7 */ /* 0x0007220008001108 */
[----:B------:R-:W-:-:S02]  /*25b0*/  ULEA UR8, UR4, UR26, 0xb ;  /* 0x0000001a04087291 */ /* 0x000fc4000f8e58ff */
[----:B------:R-:W-:Y:S02]  /*25c0*/  ULOP3.LUT UR17, UR17, 0xfefffff8, URZ, 0xc0, !UPT ;  /* 0xfefffff811117892 */ /* 0x000fe4000f8ec0ff */
[----:B------:R-:W-:Y:S02]  /*25d0*/  UIADD3 UR16, UPT, UPT, UR6, 0x8600, UR16 ;  /* 0x0000860006107890 */ /* 0x000fe4000fffe010 */
[----:B------:R-:W-:Y:S02]  /*25e0*/  UIADD3.X UR23, UPT, UPT, URZ, UR29, URZ, UP1, !UPT ;  /* 0x0000001dff177290 */ /* 0x000fe40008ffe4ff */
[----:B------:R-:W-:Y:S02]  /*25f0*/  UPRMT UR10, URZ, 0x5410, UR24 ;  /* 0x00005410ff0a7896 */ /* 0x000fe40008000018 */
[----:B------:R-:W-:Y:S02]  /*2600*/  UIADD3 UR8, UPT, UPT, UR6, 0x28600, UR8 ;  /* 0x0002860006087890 */ /* 0x000fe4000fffe008 */
[----:B------:R-:W-:Y:S01]  /*2610*/  UPRMT UR4, URZ, 0x5410, UR21 ;  /* 0x00005410ff047896 */ /* 0x000fe20008000015 */
[----:B------:R-:W-:Y:S01]  /*2620*/  UMOV UR32, 0x0 ;  /* 0x0000000000207882 */ /* 0x000fe20000000000 */
[----:B------:R-:W-:Y:S01]  /*2630*/  UMOV UR33, 0x10000000 ;  /* 0x1000000000217882 */ /* 0x000fe20000000000 */
[----:B------:R-:W-:Y:S01]  /*2640*/  UMOV UR19, UR35 ;  /* 0x0000002300137c82 */ /* 0x000fe20008000000 */
[----:B------:R-:W-:Y:S01]  /*2650*/  UMOV UR20, UR36 ;  /* 0x0000002400147c82 */ /* 0x000fe20008000000 */
[----:B------:R-:W-:Y:S01]  /*2660*/  UMOV UR12, UR36 ;  /* 0x00000024000c7c82 */ /* 0x000fe20008000000 */
[----:B------:R1:W-:Y:S01]  /*2670*/  UTMALDG.3D.MULTICAST.2CTA [UR16], [UR22], UR10, desc[UR32] ;  /* 0x00002010160073b4 */ /* 0x0003e2000821180a */
[----:B------:R-:W-:Y:S01]  /*2680*/  UMOV UR9, UR17 ;  /* 0x0000001100097c82 */ /* 0x000fe20008000000 */
[----:B-1----:R-:W-:-:S02]  /*2690*/  UMOV UR10, UR18 ;  /* 0x00000012000a7c82 */ /* 0x002fc40008000000 */
[----:B------:R1:W-:Y:S02]  /*26a0*/  UTMALDG.3D.MULTICAST.2CTA [UR8], [UR14], UR4, desc[UR32] ;  /* 0x000020080e0073b4 */ /* 0x0003e40008211804 */
[----:B-1----:R-:W-:Y:S01]  /*26b0*/  UMOV UR4, UR5 ;  /* 0x0000000500047c82 */ /* 0x002fe20008000000 */
[----:B---3--:R-:W-:Y:S05]  /*26c0*/  BRA.U UP0, `(.L_x_39) ;  /* 0xfffffffd00407547 */ /* 0x008fea000b83ffff */
.L_x_33:
[C---:B------:R-:W-:Y:S01]  /*26d0*/  LEA R3, R11.reuse, UR6, 0x3 ;  /* 0x000000060b037c11 */ /* 0x040fe2000f8e18ff */
[----:B------:R-:W-:Y:S01]  /*26e0*/  NOP ;  /* 0x0000000000007918 */ /* 0x000fe20000000000 */
[----:B-1----:R-:W-:Y:S02]  /*26f0*/  SHF.L.U32 R0, R10, 0x1f, RZ ;  /* 0x0000001f0a007819 */ /* 0x002fe400000006ff */
[----:B------:R-:W-:Y:S02]  /*2700*/  LEA R5, R11, UR6, 0x4 ;  /* 0x000000060b057c11 */ /* 0x000fe4000f8e20ff */
[----:B--2-4-:R-:W1:Y:S02]  /*2710*/  SYNCS.PHASECHK.TRANS64.TRYWAIT P0, [R3+URZ+0x230], R0 ;  /* 0x00023000030075a7 */ /* 0x014e6400080011ff */
[----:B-1----:R-:W-:Y:S05]  /*2720*/  @!P0 BRA `(.L_x_40) ;  /* 0x0000007c00388947 */ /* 0x002fea0003800000 */
.L_x_155:
[----:B------:R-:W2:Y:S01]  /*2730*/  LDS.128 R4, [R5+0x2c0] ;  /* 0x0002c00005047984 */ /* 0x000ea20000000c00 */
[----:B------:R-:W-:Y:S01]  /*2740*/  UISETP.GE.AND UP0, UPT, UR42, 0x1, UPT ;  /* 0x000000012a00788c */ /* 0x000fe2000bf06270 */
[----:B------:R-:W-:Y:S01]  /*2750*/  @!PT LDS RZ, [RZ] ;  /* 0x00000000fffff984 */ /* 0x000fe20000000800 */
[----:B------:R-:W-:Y:S01]  /*2760*/  @!PT LDS RZ, [RZ] ;  /* 0x00000000fffff984 */ /* 0x000fe20000000800 */
[----:B------:R-:W-:Y:S01]  /*2770*/  @!PT LDS RZ, [RZ] ;  /* 0x00000000fffff984 */ /* 0x000fe20000000800 */
[----:B------:R-:W-:Y:S01]  /*2780*/  @!PT LDS RZ, [RZ] ;  /* 0x00000000fffff984 */ /* 0x000fe20000000800 */
[----:B------:R3:W-:Y:S06]  /*2790*/  MEMBAR.ALL.CTA ;  /* 0x0000000000007992 */ /* 0x0007ec0000008000 */
[----:B---3--:R-:W3:Y:S01]  /*27a0*/  FENCE.VIEW.ASYNC.S ;  /* 0x00000000000073c6 */ /* 0x008ee20000000000 */
[----:B--2---:R-:W-:-:S13]  /*27b0*/  LOP3.LUT P0, RZ, R6, 0x1, RZ, 0xc0, !PT ;  /* 0x0000000106ff7812 */ /* 0x004fda000780c0ff */
[----:B---3--:R-:W-:Y:S01]  /*27c0*/  VOTEU.ANY UP1, P0 ;  /* 0x0000000000ff7886 */ /* 0x008fe20000020100 */
[----:B------:R-:W-:-:S13]  /*27d0*/  PLOP3.LUT P0, PT, PT, PT, UP1, 0x80, 0x8 ;  /* 0x000000000008781c */ /* 0x000fda0003f0f018 */
[----:B-1----:R-:W-:Y:S02]  /*27e0*/  @P0 LOP3.LUT R0, R5, 0xffff, RZ, 0xc0, !PT ;  /* 0x0000ffff05000812 */ /* 0x002fe400078ec0ff */
[----:B------:R-:W-:Y:S02]  /*27f0*/  @P0 MOV R2, R4 ;  /* 0x0000000400020202 */ /* 0x000fe40000000f00 */
[----:B------:R-:W-:Y:S01]  /*2800*/  @P0 R2UR UR7, R0 ;  /* 0x00000000000702ca */ /* 0x000fe200000e0000 */
[----:B------:R-:W-:Y:S01]  /*2810*/  VIADD R0, R3, 0x240 ;  /* 0x0000024003007836 */ /* 0x000fe20000000000 */
[----:B------:R-:W-:Y:S02]  /*2820*/  @P0 SHF.R.U32.HI R4, RZ, 0x10, R5 ;  /* 0x00000010ff040819 */ /* 0x000fe40000011605 */
[----:B------:R-:W-:Y:S02]  /*2830*/  @P0 R2UR UR8, R2 ;  /* 0x00000000020802ca */ /* 0x000fe400000e0000 */
[----:B------:R-:W-:-:S02]  /*2840*/  PRMT R0, RZ, 0x654, R0 ;  /* 0x00000654ff007816 */ /* 0x000fc40000000000 */
[----:B------:R-:W-:Y:S02]  /*2850*/  @P0 R2UR UR4, R4 ;  /* 0x00000000040402ca */ /* 0x000fe400000e0000 */
[----:B------:R1:W-:Y:S03]  /*2860*/  SYNCS.ARRIVE.TRANS64.RED.A1T0 RZ, [R0+URZ], RZ ;  /* 0x000000ff00ff79a7 */ /* 0x0003e600081004ff */
[----:B------:R-:W-:-:S04]  /*2870*/  @UP1 UMOV UR31, UR7 ;  /* 0x00000007001f1c82 */ /* 0x000fc80008000000 */
[----:B------:R-:W-:-:S04]  /*2880*/  @UP1 UMOV UR37, UR8 ;  /* 0x0000000800251c82 */ /* 0x000fc80008000000 */
[----:B------:R-:W-:Y:S01]  /*2890*/  @UP1 UMOV UR36, UR4 ;  /* 0x0000000400241c82 */ /* 0x000fe20008000000 */
[----:B------:R-:W-:Y:S05]  /*28a0*/  BRA.U !UP0, `(.L_x_41) ;  /* 0x0000000108d47547 */ /* 0x000fea000b800000 */
[----:B------:R-:W2:Y:S01]  /*28b0*/  LDCU.128 UR12, c[0x0][0xb10] ;  /* 0x00016200ff0c77ac */ /* 0x000ea20008000c00 */
[----:B------:R-:W3:Y:S01]  /*28c0*/  LDCU UR32, c[0x0][0xb20] ;  /* 0x00016400ff2077ac */ /* 0x000ee20008000800 */
[----:B------:R-:W4:Y:S01]  /*28d0*/  LDCU UR20, c[0x0][0xb0c] ;  /* 0x00016180ff1477ac */ /* 0x000f220008000800 */
[----:B------:R-:W1:Y:S01]  /*28e0*/  LDCU.64 UR10, c[0x0][0xb28] ;  /* 0x00016500ff0a77ac */ /* 0x000e620008000a00 */
[----:B------:R-:W-:Y:S02]  /*28f0*/  UISETP.NE.AND UP3, UPT, UR42, 0x1, UPT ;  /* 0x000000012a00788c */ /* 0x000fe4000bf65270 */
[----:B--2---:R-:W-:Y:S02]  /*2900*/  UIMAD.WIDE.U32 UR16, UR38, UR15, URZ ;  /* 0x0000000f261072a5 */ /* 0x004fe4000f8e00ff */
[----:B------:R-:W-:Y:S02]  /*2910*/  UIMAD.WIDE.U32 UR8, UR39, UR12, URZ ;  /* 0x0000000c270872a5 */ /* 0x000fe4000f8e00ff */
[----:B------:R-:W-:-:S02]  /*2920*/  UISETP.NE.AND UP0, UPT, UR14, 0x1, UPT ;  /* 0x000000010e00788c */ /* 0x000fc4000bf05270 */
[----:B------:R-:W-:Y:S01]  /*2930*/  UIMAD.WIDE.U32 UR22, UR31, UR15, URZ ;  /* 0x0000000f1f1672a5 */ /* 0x000fe2000f8e00ff */
[----:B------:R-:W-:Y:S02]  /*2940*/  UMOV UR16, UR17 ;  /* 0x0000001100107c82 */ /* 0x000fe40008000000 */
[----:B------:R-:W-:Y:S01]  /*2950*/  UMOV UR8, UR9 ;  /* 0x0000000900087c82 */ /* 0x000fe20008000000 */
[----:B---3--:R-:W-:Y:S02]  /*2960*/  USHF.R.U32.HI UR16, URZ, UR32, UR16 ;  /* 0x00000020ff107299 */ /* 0x008fe40008011610 */
[----:B----4-:R-:W-:Y:S02]  /*2970*/  UISETP.NE.AND UP2, UPT, UR20, 0x1, UPT ;  /* 0x000000011400788c */ /* 0x010fe4000bf45270 */
[----:B------:R-:W-:Y:S02]  /*2980*/  USHF.R.U32.HI UR8, URZ, UR13, UR8 ;  /* 0x0000000dff087299 */ /* 0x000fe40008011608 */
[----:B------:R-:W-:-:S02]  /*2990*/  USEL UR7, UR38, UR16, !UP0 ;  /* 0x0000001026077287 */ /* 0x000fc4000c000000 */
[----:B------:R-:W-:Y:S02]  /*29a0*/  USEL UR8, UR39, UR8, !UP2 ;  /* 0x0000000827087287 */ /* 0x000fe4000d000000 */
[----:B-1----:R-:W-:Y:S01]  /*29b0*/  UIMAD.WIDE.U32 UR16, UR7, UR10, URZ ;  /* 0x0000000a071072a5 */ /* 0x002fe2000f8e00ff */
[----:B------:R-:W-:Y:S01]  /*29c0*/  UMOV UR4, UR23 ;  /* 0x0000001700047c82 */ /* 0x000fe20008000000 */
[----:B------:R-:W-:Y:S02]  /*29d0*/  UIMAD.WIDE.U32 UR18, UR37, UR12, URZ ;  /* 0x0000000c251272a5 */ /* 0x000fe4000f8e00ff */
[----:B------:R-:W-:-:S03]  /*29e0*/  UIMAD.WIDE.U32 UR22, UR8, UR10, URZ ;  /* 0x0000000a081672a5 */ /* 0x000fc6000f8e00ff */
[----:B------:R-:W-:Y:S01]  /*29f0*/  UMOV UR16, UR17 ;  /* 0x0000001100107c82 */ /* 0x000fe20008000000 */
[----:B------:R-:W-:Y:S02]  /*2a00*/  USHF.R.U32.HI UR4, URZ, UR32, UR4 ;  /* 0x00000020ff047299 */ /* 0x000fe40008011604 */
[----:B------:R-:W-:Y:S01]  /*2a10*/  @UP3 USHF.R.U32.HI UR7, URZ, UR11, UR16 ;  /* 0x0000000bff073299 */ /* 0x000fe20008011610 */
[----:B------:R-:W-:Y:S01]  /*2a20*/  UMOV UR18, UR19 ;  /* 0x0000001300127c82 */ /* 0x000fe20008000000 */
[----:B------:R-:W-:Y:S01]  /*2a30*/  UMOV UR22, UR23 ;  /* 0x0000001700167c82 */ /* 0x000fe20008000000 */
[----:B------:R-:W-:Y:S02]  /*2a40*/  USHF.R.U32.HI UR13, URZ, UR13, UR18 ;  /* 0x0000000dff0d7299 */ /* 0x000fe40008011612 */
[----:B------:R-:W-:Y:S02]  /*2a50*/  USEL UR4, UR31, UR4, !UP0 ;  /* 0x000000041f047287 */ /* 0x000fe4000c000000 */
[----:B------:R-:W-:-:S02]  /*2a60*/  @UP3 USHF.R.U32.HI UR8, URZ, UR11, UR22 ;  /* 0x0000000bff083299 */ /* 0x000fc40008011616 */
[----:B------:R-:W-:Y:S02]  /*2a70*/  UIMAD UR9, UR42, UR7, URZ ;  /* 0x000000072a0972a4 */ /* 0x000fe4000f8e02ff */
[----:B------:R-:W-:Y:S02]  /*2a80*/  USEL UR7, UR37, UR13, !UP2 ;  /* 0x0000000d25077287 */ /* 0x000fe4000d000000 */
[----:B------:R-:W-:Y:S02]  /*2a90*/  UIMAD UR12, UR42, UR8, URZ ;  /* 0x000000082a0c72a4 */ /* 0x000fe4000f8e02ff */
[----:B------:R-:W-:Y:S02]  /*2aa0*/  UISETP.GE.AND UP0, UPT, UR4, UR9, UPT ;  /* 0x000000090400728c */ /* 0x000fe4000bf06270 */
[----:B------:R-:W-:Y:S02]  /*2ab0*/  UIMAD.WIDE.U32 UR16, UR4, UR10, URZ ;  /* 0x0000000a041072a5 */ /* 0x000fe4000f8e00ff */
[----:B------:R-:W-:-:S02]  /*2ac0*/  UISETP.GE.OR UP0, UPT, UR7, UR12, UP0 ;  /* 0x0000000c0700728c */ /* 0x000fc40008706670 */
        /* <DEDUP_REMOVED lines=19> */
.L_x_41:
[----:B------:R-:W2:Y:S02]  /*2c00*/  LDCU UR4, c[0x0][0xb30] ;  /* 0x00016600ff0477ac */ /* 0x000ea40008000800 */
[----:B--2---:R-:W-:-:S09]  /*2c10*/  UISETP.NE.AND UP0, UPT, UR4, 0x1, UPT ;  /* 0x000000010400788c */ /* 0x004fd2000bf05270 */
        /* <DEDUP_REMOVED lines=14> */
[----:B------:R-:W-:Y:S02]  /*2d00*/  UIADD3 UR8, UPT, UPT, UR7, -UR4, URZ ;  /* 0x8000000407087290 */ /* 0x000fe4000fffe0ff */
[----:B------:R-:W-:Y:S02]  /*2d10*/  UIADD3 UR4, UPT, UPT, -UR7, UR4, URZ ;  /* 0x0000000407047290 */ /* 0x000fe4000fffe1ff */
[----:B------:R-:W-:Y:S02]  /*2d20*/  UIMAD UR31, UR8, UR14, UR31 ;  /* 0x0000000e081f72a4 */ /* 0x000fe4000f8e021f */
[----:B------:R-:W-:-:S12]  /*2d30*/  UIMAD UR37, UR4, UR16, UR37 ;  /* 0x00000010042572a4 */ /* 0x000fd8000f8e0225 */
.L_x_42:
[----:B------:R-:W-:Y:S01]  /*2d40*/  VIADD R11, R11, 0x1 ;  /* 0x000000010b0b7836 */ /* 0x000fe20000000000 */
[----:B------:R-:W-:Y:S01]  /*2d50*/  PLOP3.LUT P1, PT, PT, PT, PT, 0x80, 0x8 ;  /* 0x000000000008781c */ /* 0x000fe20003f2f070 */
[----:B------:R-:W-:Y:S02]  /*2d60*/  UIADD3 UR16, UPT, UPT, UR37, UR61, URZ ;  /* 0x0000003d25107290 */ /* 0x000fe4000fffe0ff */
[----:B------:R-:W-:Y:S01]  /*2d70*/  UIADD3 UR20, UPT, UPT, UR31, UR62, URZ ;  /* 0x0000003e1f147290 */ /* 0x000fe2000fffe0ff */
[----:B------:R-:W-:-:S04]  /*2d80*/  ISETP.NE.AND P0, PT, R11, 0x2, PT ;  /* 0x000000020b00780c */ /* 0x000fc80003f05270 */
[----:B------:R-:W-:Y:S02]  /*2d90*/  SEL R3, RZ, 0x1, P0 ;  /* 0x00000001ff037807 */ /* 0x000fe40000000000 */
[----:B------:R-:W-:Y:S02]  /*2da0*/  SEL R11, R11, RZ, P0 ;  /* 0x000000ff0b0b7207 */ /* 0x000fe40000000000 */
[----:B------:R-:W-:Y:S01]  /*2db0*/  LOP3.LUT R10, R10, R3, RZ, 0x3c, !PT ;  /* 0x000000030a0a7212 */ /* 0x000fe200078e3cff */
[----:B------:R-:W-:Y:S06]  /*2dc0*/  BRA.U UP1, `(.L_x_43) ;  /* 0xfffffff101247547 */ /* 0x000fec000b83ffff */
[----:B------:R-:W-:Y:S01]  /*2dd0*/  UIADD3 UR7, UPT, UPT, UR6, 0x100, URZ ;  /* 0x0000010006077890 */ /* 0x000fe2000fffe0ff */
[----:B------:R-:W-:-:S03]  /*2de0*/  SHF.L.U32 R3, R12, 0x1f, RZ ;  /* 0x0000001f0c037819 */ /* 0x000fc600000006ff */
[----:B------:R-:W-:-:S09]  /*2df0*/  ULEA UR4, UR5, UR7, 0x3 ;  /* 0x0000000705047291 */ /* 0x000fd2000f8e18ff */
[----:B------:R-:W2:Y:S02]  /*2e00*/  SYNCS.PHASECHK.TRANS64.TRYWAIT P0, [UR4], R3 ;  /* 0x00000003ff0075a7 */ /* 0x000ea40008001104 */
[----:B--2---:R-:W-:Y:S05]  /*2e10*/  @!P0 BRA `(.L_x_44) ;  /* 0x0000007400908947 */ /* 0x004fea0003800000 */
.L_x_157:
[----:B------:R-:W-:-:S04]  /*2e20*/  UIADD3 UR4, UPT, UPT, UR5, 0x1, URZ ;  /* 0x0000000105047890 */ /* 0x000fc8000fffe0ff */
[----:B------:R-:W-:-:S04]  /*2e30*/  UISETP.NE.AND UP0, UPT, UR4, 0x20, UPT ;  /* 0x000000200400788c */ /* 0x000fc8000bf05270 */
[----:B------:R-:W-:Y:S02]  /*2e40*/  USEL UR6, URZ, 0x1, UP0 ;  /* 0x00000001ff067887 */ /* 0x000fe40008000000 */
[----:B------:R-:W-:-:S04]  /*2e50*/  USEL UR4, UR4, URZ, UP0 ;  /* 0x000000ff04047287 */ /* 0x000fc80008000000 */
[----:B------:R-:W-:Y:S01]  /*2e60*/  ULEA UR5, UR4, UR7, 0x3 ;  /* 0x0000000704057291 */ /* 0x000fe2000f8e18ff */
[----:B------:R-:W-:-:S04]  /*2e70*/  LOP3.LUT R2, R12, UR6, RZ, 0x3c, !PT ;  /* 0x000000060c027c12 */ /* 0x000fc8000f8e3cff */
[----:B-1----:R-:W-:-:S04]  /*2e80*/  SHF.L.U32 R3, R2, 0x1f, RZ ;  /* 0x0000001f02037819 */ /* 0x002fc800000006ff */
[----:B------:R-:W1:Y:S02]  /*2e90*/  SYNCS.PHASECHK.TRANS64.TRYWAIT P0, [UR5], R3 ;  /* 0x00000003ff0075a7 */ /* 0x000e640008001105 */
[----:B-1----:R-:W-:Y:S05]  /*2ea0*/  @!P0 BRA `(.L_x_45) ;  /* 0x0000007400848947 */ /* 0x002fea0003800000 */
.L_x_159:
        /* <DEDUP_REMOVED lines=9> */
.L_x_161:
        /* <DEDUP_REMOVED lines=9> */
.L_x_163:
        /* <DEDUP_REMOVED lines=9> */
.L_x_165:
        /* <DEDUP_REMOVED lines=9> */
.L_x_167:
        /* <DEDUP_REMOVED lines=9> */
.L_x_169:
        /* <DEDUP_REMOVED lines=9> */
.L_x_171:
        /* <DEDUP_REMOVED lines=9> */
.L_x_173:
        /* <DEDUP_REMOVED lines=9> */
.L_x_175:
        /* <DEDUP_REMOVED lines=9> */
.L_x_177:
        /* <DEDUP_REMOVED lines=9> */
.L_x_179:
        /* <DEDUP_REMOVED lines=9> */
.L_x_181:
        /* <DEDUP_REMOVED lines=9> */
.L_x_183:
        /* <DEDUP_REMOVED lines=9> */
.L_x_185:
        /* <DEDUP_REMOVED lines=9> */
.L_x_187:
        /* <DEDUP_REMOVED lines=9> */
.L_x_189:
        /* <DEDUP_REMOVED lines=9> */
.L_x_191:
        /* <DEDUP_REMOVED lines=9> */
.L_x_193:
        /* <DEDUP_REMOVED lines=9> */
.L_x_195:
        /* <DEDUP_REMOVED lines=9> */
.L_x_197:
        /* <DEDUP_REMOVED lines=9> */
.L_x_199:
        /* <DEDUP_REMOVED lines=9> */
.L_x_201:
        /* <DEDUP_REMOVED lines=9> */
.L_x_203:
        /* <DEDUP_REMOVED lines=9> */
.L_x_205:
        /* <DEDUP_REMOVED lines=9> */
.L_x_207:
        /* <DEDUP_REMOVED lines=9> */
.L_x_209:
        /* <DEDUP_REMOVED lines=9> */
.L_x_211:
        /* <DEDUP_REMOVED lines=9> */
.L_x_213:
        /* <DEDUP_REMOVED lines=9> */
.L_x_215:
        /* <DEDUP_REMOVED lines=9> */
.L_x_217:
[----:B------:R-:W-:-:S04]  /*3f00*/  UIADD3 UR4, UPT, UPT, UR4, 0x1, URZ ;  /* 0x0000000104047890 */ /* 0x000fc8000fffe0ff */
[----:B------:R-:W-:-:S04]  /*3f10*/  UISETP.NE.AND UP0, UPT, UR4, 0x20, UPT ;  /* 0x000000200400788c */ /* 0x000fc8000bf05270 */
[----:B------:R-:W-:Y:S02]  /*3f20*/  USEL UR5, URZ, 0x1, UP0 ;  /* 0x00000001ff057887 */ /* 0x000fe40008000000 */
[----:B------:R-:W-:-:S04]  /*3f30*/  USEL UR4, UR4, URZ, UP0 ;  /* 0x000000ff04047287 */ /* 0x000fc80008000000 */
[----:B------:R-:W-:Y:S01]  /*3f40*/  ULEA UR4, UR4, UR7, 0x3 ;  /* 0x0000000704047291 */ /* 0x000fe2000f8e18ff */
[----:B-1----:R-:W-:-:S04]  /*3f50*/  LOP3.LUT R3, R2, UR5, RZ, 0x3c, !PT ;  /* 0x0000000502037c12 */ /* 0x002fc8000f8e3cff */
[----:B------:R-:W-:Y:S01]  /*3f60*/  SHF.L.U32 R3, R3, 0x1f, RZ ;  /* 0x0000001f03037819 */ /* 0x000fe200000006ff */
[----:B------:R-:W-:-:S07]  /*3f70*/  IMAD.U32 R0, RZ, RZ, UR4 ;  /* 0x00000004ff007e24 */ /* 0x000fce000f8e00ff */
.L_x_75:
[----:B-1----:R1:W2:Y:S02]  /*3f80*/  SYNCS.PHASECHK.TRANS64.TRYWAIT P0, [R0+URZ], R3 ;  /* 0x00000003000075a7 */ /* 0x0022a400080011ff */
[----:B--2---:R-:W-:Y:S05]  /*3f90*/  @!P0 NANOSLEEP.SYNCS 0x989680 ;  /* 0x009896800000895d */ /* 0x004fea0003900000 */
[----:B------:R-:W2:Y:S02]  /*3fa0*/  @!P0 SYNCS.PHASECHK.TRANS64 P0, [R0+URZ], R3 ;  /* 0x00000003000085a7 */ /* 0x000ea400080010ff */
[----:B--2---:R-:W-:Y:S05]  /*3fb0*/  @P0 EXIT ;  /* 0x000000000000094d */ /* 0x004fea0003800000 */
[----:B------:R-:W-:Y:S05]  /*3fc0*/  BRA `(.L_x_75) ;  /* 0xfffffffc00ec7947 */ /* 0x000fea000383ffff */
.L_x_23:
[----:B------:R-:W-:-:S04]  /*3fd0*/  UISETP.NE.AND UP0, UPT, UR46, URZ, UPT ;  /* 0x000000ff2e00728c */ /* 0x000fc8000bf05270 */
[----:B------:R-:W-:-:S09]  /*3fe0*/  UISETP.NE.OR UP0, UPT, UR25, 0x1, UP0 ;  /* 0x000000011900788c */ /* 0x000fd20008705670 */
[----:B------:R-:W-:Y:S05]  /*3ff0*/  BRA.U UP0, `(.L_x_76) ;  /* 0x0000000500487547 */ /* 0x000fea000b800000 */
[----:B------:R-:W-:Y:S01]  /*4000*/  ISETP.GE.U32.AND P2, PT, R0, 0x8, PT ;  /* 0x000000080000780c */ /* 0x000fe20003f46070 */
[----:B------:R-:W-:Y:S01]  /*4010*/  IMAD.MOV.U32 R12, RZ, RZ, 0x1 ;  /* 0x00000001ff0c7424 */ /* 0x000fe200078e00ff */
[----:B------:R-:W-:Y:S02]  /*4020*/  CS2R R10, SRZ ;  /* 0x00000000000a7805 */ /* 0x000fe4000001ff00 */
[----:B------:R-:W-:Y:S01]  /*4030*/  CS2R R8, SRZ ;  /* 0x0000000000087805 */ /* 0x000fe2000001ff00 */
[----:B------:R-:W-:Y:S01]  /*4040*/  UMOV UR6, 0x400 ;  /* 0x0000040000067882 */ /* 0x000fe20000000000 */
[----:B------:R-:W-:Y:S01]  /*4050*/  UMOV UR5, URZ ;  /* 0x000000ff00057c82 */ /* 0x000fe20008000000 */
[----:B------:R-:W-:-:S12]  /*4060*/  ULEA UR6, UR46, UR6, 0x18 ;  /* 0x000000062e067291 */ /* 0x000fd8000f8ec0ff */
.L_x_80:
[----:B------:R-:W-:Y:S02]  /*4070*/  LEA R2, R8, UR6, 0x3 ;  /* 0x0000000608027c11 */ /* 0x000fe4000f8e18ff */
[----:B------:R-:W-:-:S03]  /*4080*/  SHF.L.U32 R5, R9, 0x1f, RZ ;  /* 0x0000001f09057819 */ /* 0x000fc600000006ff */
[----:B------:R-:W-:Y:S01]  /*4090*/  VIADD R4, R2, 0x2a0 ;  /* 0x000002a002047836 */ /* 0x000fe20000000000 */
[----:B------:R-:W2:Y:S02]  /*40a0*/  SYNCS.PHASECHK.TRANS64.TRYWAIT P0, [R2+URZ+0x290], R5 ;  /* 0x00029005020075a7 */ /* 0x000ea400080011ff */
[----:B--2---:R-:W-:Y:S05]  /*40b0*/  @!P0 BRA `(.L_x_77) ;  /* 0x0000006c00d08947 */ /* 0x004fea0003800000 */
.L_x_218:
[----:B------:R-:W-:Y:S01]  /*40c0*/  ULEA UR4, UR5, UR6, 0x3 ;  /* 0x0000000605047291 */ /* 0x000fe2000f8e18ff */
[----:B------:R-:W-:Y:S02]  /*40d0*/  PRMT R4, RZ, 0x654, R4 ;  /* 0x00000654ff047816 */ /* 0x000fe40000000004 */
[----:B--2---:R-:W-:Y:S01]  /*40e0*/  SHF.L.U32 R5, R12, 0x1f, RZ ;  /* 0x0000001f0c057819 */ /* 0x004fe200000006ff */
[----:B------:R-:W-:Y:S01]  /*40f0*/  UIADD3 UR7, UPT, UPT, UR4, 0x230, URZ ;  /* 0x0000023004077890 */ /* 0x000fe2000fffe0ff */
[----:B------:R2:W-:Y:S05]  /*4100*/  SYNCS.ARRIVE.TRANS64.RED.A1T0 RZ, [R4+URZ], RZ ;  /* 0x000000ff04ff79a7 */ /* 0x0005ea00081004ff */
[----:B------:R-:W-:Y:S01]  /*4110*/  IMAD.U32 R7, RZ, RZ, UR7 ;  /* 0x00000007ff077e24 */ /* 0x000fe2000f8e00ff */
[----:B------:R-:W3:Y:S04]  /*4120*/  SYNCS.PHASECHK.TRANS64.TRYWAIT P0, [UR4+0x240], R5 ;  /* 0x00024005ff0075a7 */ /* 0x000ee80008001104 */
[----:B------:R-:W-:Y:S01]  /*4130*/  PRMT R6, R0, 0x654, R7 ;  /* 0x0000065400067816 */ /* 0x000fe20000000007 */
[----:B--2---:R-:W-:Y:S01]  /*4140*/  @!P2 IMAD.MOV.U32 R4, RZ, RZ, 0x10 ;  /* 0x00000010ff04a424 */ /* 0x004fe200078e00ff */
[----:B---3--:R-:W-:Y:S06]  /*4150*/  @!P0 BRA `(.L_x_78) ;  /* 0x0000006c00bc8947 */ /* 0x008fec0003800000 */
.L_x_220:
[----:B------:R-:W-:Y:S01]  /*4160*/  ULEA UR8, UR5, UR6, 0x4 ;  /* 0x0000000605087291 */ /* 0x000fe2000f8e20ff */
[----:B------:R-:W-:Y:S01]  /*4170*/  SEL R3, R6, R3, !P2 ;  /* 0x0000000306037207 */ /* 0x000fe20005000000 */
[----:B------:R-:W-:Y:S01]  /*4180*/  UIADD3 UR9, UPT, UPT, UR4, 0x230, URZ ;  /* 0x0000023004097890 */ /* 0x000fe2000fffe0ff */
[----:B--2---:R-:W-:Y:S01]  /*4190*/  LEA R2, R11, UR6, 0x3 ;  /* 0x000000060b027c11 */ /* 0x004fe2000f8e18ff */
[----:B------:R-:W-:Y:S01]  /*41a0*/  UIADD3 UR8, UPT, UPT, UR8, 0x2c0, URZ ;  /* 0x000002c008087890 */ /* 0x000fe2000fffe0ff */
[----:B------:R-:W-:Y:S01]  /*41b0*/  SHF.L.U32 R5, R10, 0x1f, RZ ;  /* 0x0000001f0a057819 */ /* 0x000fe200000006ff */
[----:B------:R2:W-:Y:S01]  /*41c0*/  @!P2 SYNCS.ARRIVE.TRANS64.RED RZ, [R3+URZ], R4 ;  /* 0x0000000403ffa9a7 */ /* 0x0005e200080004ff */
[----:B------:R-:W-:Y:S01]  /*41d0*/  UIADD3 UR4, UPT, UPT, UR5, 0x1, URZ ;  /* 0x0000000105047890 */ /* 0x000fe2000fffe0ff */
[----:B------:R-:W-:-:S03]  /*41e0*/  VIADD R8, R8, 0x1 ;  /* 0x0000000108087836 */ /* 0x000fc60000000000 */
[----:B------:R-:W-:Y:S02]  /*41f0*/  UISETP.NE.AND UP0, UPT, UR4, 0x2, UPT ;  /* 0x000000020400788c */ /* 0x000fe4000bf05270 */
[----:B------:R-:W-:Y:S06]  /*4200*/  UGETNEXTWORKID.BROADCAST [UR8], [UR9] ;  /* 0x00000000080073ca */ /* 0x000fec0008000100 */
[----:B------:R-:W-:Y:S01]  /*4210*/  USEL UR7, URZ, 0x1, UP0 ;  /* 0x00000001ff077887 */ /* 0x000fe20008000000 */
[----:B------:R-:W-:Y:S01]  /*4220*/  ISETP.NE.AND P0, PT, R8, 0x2, PT ;  /* 0x000000020800780c */ /* 0x000fe20003f05270 */
[----:B------:R-:W-:Y:S01]  /*4230*/  USEL UR5, UR4, URZ, UP0 ;  /* 0x000000ff04057287 */ /* 0x000fe20008000000 */
[----:B------:R-:W3:Y:S03]  /*4240*/  SYNCS.PHASECHK.TRANS64.TRYWAIT P1, [R2+URZ+0x230], R5 ;  /* 0x00023005020075a7 */ /* 0x000ee600080211ff */
[----:B------:R-:W-:Y:S01]  /*4250*/  LOP3.LUT R12, R12, UR7, RZ, 0x3c, !PT ;  /* 0x000000070c0c7c12 */ /* 0x000fe2000f8e3cff */
[----:B--23--:R-:W-:Y:S07]  /*4260*/  @!P1 BRA `(.L_x_79) ;  /* 0x0000006c00909947 */ /* 0x00cfee0003800000 */
.L_x_221:
[C---:B------:R-:W-:Y:S01]  /*4270*/  LEA R4, R11.reuse, UR6, 0x4 ;  /* 0x000000060b047c11 */ /* 0x040fe2000f8e20ff */
[----:B--2---:R-:W-:Y:S01]  /*4280*/  VIADD R2, R2, 0x240 ;  /* 0x0000024002027836 */ /* 0x004fe20000000000 */
[----:B------:R-:W-:Y:S01]  /*4290*/  SEL R8, R8, RZ, P0 ;  /* 0x000000ff08087207 */ /* 0x000fe20000000000 */
[----:B------:R-:W-:-:S03]  /*42a0*/  VIADD R11, R11, 0x1 ;  /* 0x000000010b0b7836 */ /* 0x000fc60000000000 */
[----:B------:R-:W2:Y:S01]  /*42b0*/  LDS.128 R4, [R4+0x2c0] ;  /* 0x0002c00004047984 */ /* 0x000ea20000000c00 */
[----:B------:R-:W-:Y:S02]  /*42c0*/  PRMT R2, RZ, 0x654, R2 ;  /* 0x00000654ff027816 */ /* 0x000fe40000000002 */
[C---:B------:R-:W-:Y:S01]  /*42d0*/  ISETP.NE.AND P1, PT, R11.reuse, 0x2, PT ;  /* 0x000000020b00780c */ /* 0x040fe20003f25270 */
[----:B------:R-:W-:Y:S01]  /*42e0*/  @!PT LDS RZ, [RZ] ;  /* 0x00000000fffff984 */ /* 0x000fe20000000800 */
[----:B------:R-:W-:Y:S01]  /*42f0*/  @!PT LDS RZ, [RZ] ;  /* 0x00000000fffff984 */ /* 0x000fe20000000800 */
[----:B------:R-:W-:Y:S01]  /*4300*/  @!PT LDS RZ, [RZ] ;  /* 0x00000000fffff984 */ /* 0x000fe20000000800 */
[----:B------:R-:W-:Y:S01]  /*4310*/  @!PT LDS RZ, [RZ] ;  /* 0x00000000fffff984 */ /* 0x000fe20000000800 */
[----:B------:R3:W-:Y:S06]  /*4320*/  MEMBAR.ALL.CTA ;  /* 0x0000000000007992 */ /* 0x0007ec0000008000 */
[----:B---3--:R-:W3:Y:S01]  /*4330*/  FENCE.VIEW.ASYNC.S ;  /* 0x00000000000073c6 */ /* 0x008ee20000000000 */
[----:B------:R-:W-:Y:S01]  /*4340*/  SEL R11, R11, RZ, P1 ;  /* 0x000000ff0b0b7207 */ /* 0x000fe20000800000 */
[----:B---3--:R3:W-:Y:S01]  /*4350*/  SYNCS.ARRIVE.TRANS64.RED.A1T0 RZ, [R2+URZ], RZ ;  /* 0x000000ff02ff79a7 */ /* 0x0087e200081004ff */
[----:B--2---:R-:W-:-:S02]  /*4360*/  LOP3.LUT P3, RZ, R6, 0x1, RZ, 0xc0, !PT ;  /* 0x0000000106ff7812 */ /* 0x004fc4000786c0ff */
[----:B------:R-:W-:-:S04]  /*4370*/  SEL R5, RZ, 0x1, P1 ;  /* 0x00000001ff057807 */ /* 0x000fc80000800000 */
[----:B------:R-:W-:Y:S02]  /*4380*/  LOP3.LUT R10, R10, R5, RZ, 0x3c, !PT ;  /* 0x000000050a0a7212 */ /* 0x000fe400078e3cff */
[----:B---3--:R-:W-:-:S04]  /*4390*/  SEL R2, RZ, 0x1, P0 ;  /* 0x00000001ff027807 */ /* 0x008fc80000000000 */
[----:B------:R-:W-:Y:S01]  /*43a0*/  LOP3.LUT R9, R9, R2, RZ, 0x3c, !PT ;  /* 0x0000000209097212 */ /* 0x000fe200078e3cff */
[----:B------:R-:W-:Y:S06]  /*43b0*/  @P3 BRA `(.L_x_80) ;  /* 0xfffffffc002c3947 */ /* 0x000fec000383ffff */
[----:B------:R-:W-:Y:S01]  /*43c0*/  ULEA UR4, UR5, UR6, 0x3 ;  /* 0x0000000605047291 */ /* 0x000fe2000f8e18ff */
[----:B------:R-:W-:-:S08]  /*43d0*/  SHF.L.U32 R3, R12, 0x1f, RZ ;  /* 0x0000001f0c037819 */ /* 0x000fd000000006ff */
[----:B------:R-:W2:Y:S02]  /*43e0*/  SYNCS.PHASECHK.TRANS64 P0, [UR4+0x240], R3 ;  /* 0x00024003ff0075a7 */ /* 0x000ea40008001004 */
[----:B--2---:R-:W-:Y:S05]  /*43f0*/  @P0 BRA `(.L_x_81) ;  /* 0x0000000000080947 */ /* 0x004fea0003800000 */
[----:B------:R-:W2:Y:S02]  /*4400*/  SYNCS.PHASECHK.TRANS64.TRYWAIT P0, [UR4+0x240], R3 ;  /* 0x00024003ff0075a7 */ /* 0x000ea40008001104 */
[----:B--2---:R-:W-:Y:S05]  /*4410*/  @!P0 BRA `(.L_x_82) ;  /* 0x0000006c00388947 */ /* 0x004fea0003800000 */
.L_x_81:
[----:B------:R-:W-:-:S04]  /*4420*/  UIADD3 UR7, UPT, UPT, UR5, 0x1, URZ ;  /* 0x0000000105077890 */ /* 0x000fc8000fffe0ff */
[----:B------:R-:W-:-:S04]  /*4430*/  UISETP.NE.AND UP0, UPT, UR7, 0x2, UPT ;  /* 0x000000020700788c */ /* 0x000fc8000bf05270 */
[----:B------:R-:W-:Y:S02]  /*4440*/  USEL UR8, URZ, 0x1, UP0 ;  /* 0x00000001ff087887 */ /* 0x000fe40008000000 */
[----:B------:R-:W-:-:S04]  /*4450*/  USEL UR7, UR7, URZ, UP0 ;  /* 0x000000ff07077287 */ /* 0x000fc80008000000 */
[----:B------:R-:W-:Y:S01]  /*4460*/  ULEA UR7, UR7, UR6, 0x3 ;  /* 0x0000000607077291 */ /* 0x000fe2000f8e18ff */
[----:B--2---:R-:W-:-:S04]  /*4470*/  LOP3.LUT R3, R12, UR8, RZ, 0x3c, !PT ;  /* 0x000000080c037c12 */ /* 0x004fc8000f8e3cff */
[----:B------:R-:W-:-:S04]  /*4480*/  SHF.L.U32 R0, R3, 0x1f, RZ ;  /* 0x0000001f03007819 */ /* 0x000fc800000006ff */
[----:B------:R-:W2:Y:S02]  /*4490*/  SYNCS.PHASECHK.TRANS64 P0, [UR7+0x240], R0 ;  /* 0x00024000ff0075a7 */ /* 0x000ea40008001007 */
[----:B-12---:R-:W-:Y:S05]  /*44a0*/  @P0 EXIT ;  /* 0x000000000000094d */ /* 0x006fea0003800000 */
[----:B------:R-:W-:Y:S02]  /*44b0*/  SHF.L.U32 R3, R3, 0x1f, RZ ;  /* 0x0000001f03037819 */ /* 0x000fe400000006ff */
[----:B------:R-:W-:-:S07]  /*44c0*/  MOV R0, UR7 ;  /* 0x0000000700007c02 */ /* 0x000fce0008000f00 */
.L_x_83:
[----:B-1----:R1:W2:Y:S02]  /*44d0*/  SYNCS.PHASECHK.TRANS64.TRYWAIT P0, [R0+URZ+0x240], R3 ;  /* 0x00024003000075a7 */ /* 0x0022a400080011ff */
[----:B--2---:R-:W-:Y:S05]  /*44e0*/  @!P0 NANOSLEEP.SYNCS 0x989680 ;  /* 0x009896800000895d */ /* 0x004fea0003900000 */
[----:B------:R-:W2:Y:S02]  /*44f0*/  @!P0 SYNCS.PHASECHK.TRANS64 P0, [R0+URZ+0x240], R3 ;  /* 0x00024003000085a7 */ /* 0x000ea400080010ff */
[----:B--2---:R-:W-:Y:S05]  /*4500*/  @P0 EXIT ;  /* 0x000000000000094d */ /* 0x004fea0003800000 */
[----:B------:R-:W-:Y:S05]  /*4510*/  BRA `(.L_x_83) ;  /* 0xfffffffc00ec7947 */ /* 0x000fea000383ffff */
.L_x_76:
[----:B------:R-:W-:Y:S05]  /*4520*/  BRA.U UP6, `(.L_x_84) ;  /* 0x0000001106847547 */ /* 0x000fea000b800000 */
[----:B------:R-:W-:Y:S01]  /*4530*/  UMOV UR4, 0x40 ;  /* 0x0000004000047882 */ /* 0x000fe20000000000 */
[----:B------:R-:W-:Y:S01]  /*4540*/  NOP ;  /* 0x0000000000007918 */ /* 0x000fe20000000000 */
[----:B------:R-:W-:Y:S01]  /*4550*/  ULEA UR5, UR46, UR4, 0x18 ;  /* 0x000000042e057291 */ /* 0x000fe2000f8ec0ff */
[----:B------:R-:W-:Y:S02]  /*4560*/  UMOV UR6, 0x400 ;  /* 0x0000040000067882 */ /* 0x000fe40000000000 */
[----:B------:R-:W-:-:S06]  /*4570*/  ULEA UR6, UR46, UR6, 0x18 ;  /* 0x000000062e067291 */ /* 0x000fcc000f8ec0ff */
[----:B------:R-:W2:Y:S02]  /*4580*/  LDS.U8 R0, [UR5+0x1c] ;  /* 0x00001c05ff007984 */ /* 0x000ea40008000000 */
[----:B--2---:R-:W-:-:S13]  /*4590*/  ISETP.NE.AND P0, PT, R0, RZ, PT ;  /* 0x000000ff0000720c */ /* 0x004fda0003f05270 */
[----:B------:R-:W-:Y:S05]  /*45a0*/  @P0 BRA `(.L_x_85) ;  /* 0x0000000400080947 */ /* 0x000fea0003800000 */
[----:B------:R-:W-:Y:S02]  /*45b0*/  UISETP.NE.U32.AND UP1, UPT, UR29, 0x1, UPT ;  /* 0x000000011d00788c */ /* 0x000fe4000bf25070 */
[----:B------:R-:W-:-:S07]  /*45c0*/  UIADD3 UR7, UPT, UPT, UR5, 0x8, URZ ;  /* 0x0000000805077890 */ /* 0x000fce000fffe0ff */
[----:B------:R-:W-:Y:S05]  /*45d0*/  BRA.U !UP1, `(.L_x_86) ;  /* 0x00000001099c7547 */ /* 0x000fea000b800000 */
[----:B------:R-:W-:Y:S01]  /*45e0*/  ELECT P0, URZ, PT ;  /* 0x0000000000ff782f */ /* 0x000fe20003800000 */
[----:B------:R-:W-:-:S12]  /*45f0*/  BSSY B0, `(.L_x_86) ;  /* 0x0000025000007945 */ /* 0x000fd80003800000 */
[----:B------:R-:W-:Y:S05]  /*4600*/  @!P0 BRA `(.L_x_87) ;  /* 0x00000000008c8947 */ /* 0x000fea0003800000 */
[----:B------:R-:W-:-:S05]  /*4610*/  UMOV UR4, 0x10 ;  /* 0x0000001000047882 */ /* 0x000fca0000000000 */
[----:B------:R-:W-:Y:S04]  /*4620*/  DEPBAR.LE SB2, 0x36 ;  /* 0x0000ad800000791a */ /* 0x000fe80000000000 */
[----:B------:R-:W2:Y:S02]  /*4630*/  UTCATOMSWS.2CTA.FIND_AND_SET.ALIGN UP0, UR4, UR4 ;  /* 0x00000004000475e3 */ /* 0x000ea40008200800 */
[----:B--2---:R-:W-:Y:S01]  /*4640*/  MOV R11, UR4 ;  /* 0x00000004000b7c02 */ /* 0x004fe20008000f00 */
[----:B------:R-:W-:Y:S06]  /*4650*/  BRA.U UP0, `(.L_x_88) ;  /* 0x0000000100187547 */ /* 0x000fec000b800000 */
.L_x_89:
[----:B------:R-:W-:Y:S05]  /*4660*/  NANOSLEEP 0x64 ;  /* 0x000000640000795d */ /* 0x000fea0003800000 */
[----:B------:R-:W-:-:S05]  /*4670*/  UMOV UR4, 0x10 ;  /* 0x0000001000047882 */ /* 0x000fca0000000000 */
[----:B------:R-:W-:Y:S04]  /*4680*/  DEPBAR.LE SB2, 0x36 ;  /* 0x0000ad800000791a */ /* 0x000fe80000000000 */
[----:B------:R-:W2:Y:S02]  /*4690*/  UTCATOMSWS.2CTA.FIND_AND_SET.ALIGN UP0, UR4, UR4 ;  /* 0x00000004000475e3 */ /* 0x000ea40008200800 */
[----:B--2---:R-:W-:Y:S01]  /*46a0*/  MOV R11, UR4 ;  /* 0x00000004000b7c02 */ /* 0x004fe20008000f00 */
[----:B------:R-:W-:Y:S05]  /*46b0*/  BRA.U !UP0, `(.L_x_89) ;  /* 0xfffffffd08e87547 */ /* 0x000fea000b83ffff */
.L_x_88:
[----:B------:R-:W2:Y:S01]  /*46c0*/  LDS R7, [UR5+0x10] ;  /* 0x00001005ff077984 */ /* 0x000ea20008000800 */
[----:B------:R-:W-:Y:S01]  /*46d0*/  IMAD.U32 R5, RZ, RZ, UR6 ;  /* 0x00000006ff057e24 */ /* 0x000fe2000f8e00ff */
[----:B------:R-:W-:-:S03]  /*46e0*/  MOV R4, UR30 ;  /* 0x0000001e00047c02 */ /* 0x000fc60008000f00 */
[----:B------:R-:W-:Y:S01]  /*46f0*/  VIADD R5, R5, 0x2e0 ;  /* 0x000002e005057836 */ /* 0x000fe20000000000 */
[----:B--2---:R-:W-:-:S04]  /*4700*/  SHF.L.U32 R7, R7, 0x1f, RZ ;  /* 0x0000001f07077819 */ /* 0x004fc800000006ff */
[----:B------:R-:W2:Y:S02]  /*4710*/  SYNCS.PHASECHK.TRANS64.TRYWAIT P0, [UR5+0x8], R7 ;  /* 0x00000807ff0075a7 */ /* 0x000ea40008001105 */
[----:B--2---:R-:W-:Y:S05]  /*4720*/  @P0 BRA `(.L_x_90) ;  /* 0x0000000000080947 */ /* 0x004fea0003800000 */
[----:B------:R-:W2:Y:S02]  /*4730*/  SYNCS.PHASECHK.TRANS64.TRYWAIT P0, [UR5+0x8], R7 ;  /* 0x00000807ff0075a7 */ /* 0x000ea40008001105 */
[----:B--2---:R-:W-:Y:S05]  /*4740*/  @!P0 BRA `(.L_x_91) ;  /* 0x0000006800848947 */ /* 0x004fea0003800000 */
.L_x_90:
[----:B--2---:R-:W-:Y:S01]  /*4750*/  HFMA2 R0, -RZ, RZ, 0, 5.9604644775390625e-08 ;  /* 0x00000001ff007431 */ /* 0x004fe200000001ff */
[----:B------:R-:W-:Y:S01]  /*4760*/  UPRMT UR4, UR30, 0x654, UR7 ;  /* 0x000006541e047896 */ /* 0x000fe20008000007 */
[----:B------:R-:W-:Y:S01]  /*4770*/  IMAD.MOV.U32 R8, RZ, RZ, 0xffff ;  /* 0x0000ffffff087424 */ /* 0x000fe200078e00ff */
[----:B------:R-:W-:Y:S01]  /*4780*/  PRMT R4, R4, 0x654, R5 ;  /* 0x0000065404047816 */ /* 0x000fe20000000005 */
[----:B------:R-:W-:Y:S02]  /*4790*/  IMAD.MOV.U32 R6, RZ, RZ, 0x4 ;  /* 0x00000004ff067424 */ /* 0x000fe400078e00ff */
[----:B------:R-:W-:Y:S01]  /*47a0*/  IMAD.SHL.U32 R9, R11, 0x20, RZ ;  /* 0x000000200b097824 */ /* 0x000fe200078e00ff */
[----:B------:R-:W-:Y:S02]  /*47b0*/  MOV R5, UR4 ;  /* 0x0000000400057c02 */ /* 0x000fe40008000f00 */
[-C--:B------:R-:W-:Y:S01]  /*47c0*/  SHF.L.U32 R8, R8, R11.reuse, RZ ;  /* 0x0000000b08087219 */ /* 0x080fe200000006ff */
[----:B------:R2:W-:Y:S01]  /*47d0*/  SYNCS.ARRIVE.TRANS64.RED RZ, [UR4], R6 ;  /* 0x00000006ffff79a7 */ /* 0x0005e20008000404 */
[----:B------:R-:W-:Y:S01]  /*47e0*/  SHF.L.U32 R7, R0, R11, RZ ;  /* 0x0000000b00077219 */ /* 0x000fe200000006ff */
[----:B------:R2:W-:Y:S04]  /*47f0*/  STS [UR6+0x2e0], R9 ;  /* 0x0002e009ff007988 */ /* 0x0005e80008000806 */
[----:B------:R2:W-:Y:S04]  /*4800*/  STAS [R4.64], R11 ;  /* 0x0000000b04007dbd */ /* 0x0005e8000c0008ff */
[----:B------:R2:W-:Y:S04]  /*4810*/  ATOMS.OR RZ, [UR5+0x14], R8 ;  /* 0x00001408ffff798c */ /* 0x0005e8000b000005 */
[----:B------:R2:W-:Y:S04]  /*4820*/  ATOMS.OR RZ, [UR5+0x18], R7 ;  /* 0x00001807ffff798c */ /* 0x0005e8000b000005 */
[----:B------:R2:W-:Y:S02]  /*4830*/  ATOMS.XOR RZ, [UR5+0x10], R0 ;  /* 0x00001000ffff798c */ /* 0x0005e4000b800005 */
.L_x_87:
[----:B-1----:R-:W-:Y:S05]  /*4840*/  BSYNC B0 ;  /* 0x0000000000007941 */ /* 0x002fea0003800000 */
.L_x_86:
[----:B------:R-:W-:Y:S05]  /*4850*/  BRA.U UP1, `(.L_x_92) ;  /* 0x00000001016c7547 */ /* 0x000fea000b800000 */
[----:B------:R-:W-:-:S03]  /*4860*/  UMOV UR4, 0xffffffff ;  /* 0xffffffff00047882 */ /* 0x000fc60000000000 */
[----:B------:R-:W-:Y:S05]  /*4870*/  BRA.DIV UR4, `(.L_x_93) ;  /* 0x0000006a04507947 */ /* 0x000fea000b800000 */
[----:B------:R-:W-:-:S13]  /*4880*/  ELECT P0, URZ, PT ;  /* 0x0000000000ff782f */ /* 0x000fda0003800000 */
.L_x_225:
[----:B------:R-:W-:Y:S05]  /*4890*/  @!P0 BRA `(.L_x_92) ;  /* 0x00000000005c8947 */ /* 0x000fea0003800000 */
[----:B--2---:R-:W2:Y:S02]  /*48a0*/  LDS R5, [UR5+0x10] ;  /* 0x00001005ff057984 */ /* 0x004ea40008000800 */
[----:B--2---:R-:W-:-:S04]  /*48b0*/  SHF.L.U32 R5, R5, 0x1f, RZ ;  /* 0x0000001f05057819 */ /* 0x004fc800000006ff */
[----:B------:R-:W2:Y:S02]  /*48c0*/  SYNCS.PHASECHK.TRANS64.TRYWAIT P0, [UR5+0x8], R5 ;  /* 0x00000805ff0075a7 */ /* 0x000ea40008001105 */
[----:B--2---:R-:W-:Y:S05]  /*48d0*/  @P0 BRA `(.L_x_94) ;  /* 0x0000000000080947 */ /* 0x004fea0003800000 */
[----:B------:R-:W2:Y:S02]  /*48e0*/  SYNCS.PHASECHK.TRANS64.TRYWAIT P0, [UR5+0x8], R5 ;  /* 0x00000805ff0075a7 */ /* 0x000ea40008001105 */
[----:B--2---:R-:W-:Y:S05]  /*48f0*/  @!P0 BRA `(.L_x_95) ;  /* 0x0000006800548947 */ /* 0x004fea0003800000 */
.L_x_94:
[----:B------:R-:W3:Y:S01]  /*4900*/  LDS R7, [UR6+0x2e0] ;  /* 0x0002e006ff077984 */ /* 0x000ee20008000800 */
[----:B--2---:R-:W-:Y:S02]  /*4910*/  HFMA2 R0, -RZ, RZ, 0, 5.9604644775390625e-08 ;  /* 0x00000001ff007431 */ /* 0x004fe400000001ff */
[----:B------:R-:W-:Y:S01]  /*4920*/  IMAD.MOV.U32 R4, RZ, RZ, 0xffff ;  /* 0x0000ffffff047424 */ /* 0x000fe200078e00ff */
[----:B------:R-:W-:Y:S01]  /*4930*/  UPRMT UR4, UR30, 0x654, UR7 ;  /* 0x000006541e047896 */ /* 0x000fe20008000007 */
[----:B---3--:R-:W-:-:S03]  /*4940*/  IMAD.SHL.U32 R5, R7, 0x20, RZ ;  /* 0x0000002007057824 */ /* 0x008fc600078e00ff */
[-C--:B------:R-:W-:Y:S02]  /*4950*/  SHF.L.U32 R4, R4, R7.reuse, RZ ;  /* 0x0000000704047219 */ /* 0x080fe400000006ff */
[----:B------:R-:W-:Y:S01]  /*4960*/  SHF.L.U32 R7, R0, R7, RZ ;  /* 0x0000000700077219 */ /* 0x000fe200000006ff */
[----:B------:R3:W-:Y:S04]  /*4970*/  STS [UR6+0x2e0], R5 ;  /* 0x0002e005ff007988 */ /* 0x0007e80008000806 */
[----:B------:R3:W-:Y:S04]  /*4980*/  ATOMS.OR RZ, [UR5+0x14], R4 ;  /* 0x00001404ffff798c */ /* 0x0007e8000b000005 */
[----:B------:R3:W-:Y:S01]  /*4990*/  ATOMS.OR RZ, [UR5+0x18], R7 ;  /* 0x00001807ffff798c */ /* 0x0007e2000b000005 */
[----:B------:R-:W-:Y:S03]  /*49a0*/  SYNCS.ARRIVE.TRANS64.RED.A1T0 RZ, [UR4], RZ ;  /* 0x000000ffffff79a7 */ /* 0x000fe60008100404 */
[----:B------:R3:W-:Y:S01]  /*49b0*/  ATOMS.XOR RZ, [UR5+0x10], R0 ;  /* 0x00001000ffff798c */ /* 0x0007e2000b800005 */
[----:B------:R-:W-:Y:S05]  /*49c0*/  BRA `(.L_x_92) ;  /* 0x0000000000107947 */ /* 0x000fea0003800000 */
.L_x_85:
[----:B------:R-:W-:Y:S02]  /*49d0*/  MOV R0, 0xffffffff ;  /* 0xffffffff00007802 */ /* 0x000fe40000000f00 */
[----:B------:R-:W-:-:S03]  /*49e0*/  MOV R4, 0x4a10 ;  /* 0x00004a1000047802 */ /* 0x000fc60000000f00 */
[----:B------:R2:W-:Y:S04]  /*49f0*/  STS [UR6+0x2e0], R0 ;  /* 0x0002e000ff007988 */ /* 0x0005e80008000806 */
[----:B-12--5:R-:W-:Y:S05]  /*4a00*/  CALL.REL.NOINC `($__internal_1_$__cuda_sm10x_tcgen05_guardrail_trap_phase_invalid_during_alloc) ;  /* 0x0000006c009c7944 */ /* 0x026fea0003c00000 */
.L_x_92:
[----:B------:R-:W-:Y:S05]  /*4a10*/  WARPSYNC.ALL ;  /* 0x0000000000007948 */ /* 0x000fea0003800000 */
[----:B------:R-:W4:Y:S01]  /*4a20*/  S2UR UR4, SR_CgaCtaId ;  /* 0x00000000000479c3 */ /* 0x000f220000008800 */
[----:B------:R-:W-:Y:S01]  /*4a30*/  UMOV UR13, 0x400 ;  /* 0x00000400000d7882 */ /* 0x000fe20000000000 */
[----:B------:R-:W-:-:S06]  /*4a40*/  NOP ;  /* 0x0000000000007918 */ /* 0x000fcc0000000000 */
[----:B------:R-:W-:Y:S06]  /*4a50*/  BAR.ARV 0x6, 0xa0 ;  /* 0x0182800000007b1d */ /* 0x000fec0000002000 */
[----:B------:R-:W1:Y:S01]  /*4a60*/  LDCU UR6, c[0x0][0x38c] ;  /* 0x00007180ff0677ac */ /* 0x000e620008000800 */
[----:B------:R-:W-:Y:S01]  /*4a70*/  LOP3.LUT R3, R3, 0xffff, RZ, 0xc0, !PT ;  /* 0x0000ffff03037812 */ /* 0x000fe200078ec0ff */
[----:B--2---:R-:W-:Y:S01]  /*4a80*/  IMAD.MOV.U32 R9, RZ, RZ, 0x1 ;  /* 0x00000001ff097424 */ /* 0x004fe200078e00ff */
[----:B------:R-:W-:Y:S01]  /*4a90*/  LOP3.LUT R2, R2, 0xffff, RZ, 0xc0, !PT ;  /* 0x0000ffff02027812 */ /* 0x000fe200078ec0ff */
[----:B------:R-:W-:Y:S01]  /*4aa0*/  IMAD.MOV.U32 R8, RZ, RZ, RZ ;  /* 0x000000ffff087224 */ /* 0x000fe200078e00ff */
[----:B------:R-:W-:Y:S01]  /*4ab0*/  R2UR UR16, R3 ;  /* 0x00000000031072ca */ /* 0x000fe200000e0000 */
[----:B------:R-:W-:Y:S01]  /*4ac0*/  UMOV UR20, URZ ;  /* 0x000000ff00147c82 */ /* 0x000fe20008000000 */
[----:B------:R-:W-:-:S02]  /*4ad0*/  R2UR UR24, R2 ;  /* 0x00000000021872ca */ /* 0x000fc400000e0000 */
[----:B------:R-:W-:Y:S01]  /*4ae0*/  CS2R R2, SRZ ;  /* 0x0000000000027805 */ /* 0x000fe2000001ff00 */
[----:B------:R-:W-:Y:S01]  /*4af0*/  UMOV UR10, URZ ;  /* 0x000000ff000a7c82 */ /* 0x000fe20008000000 */
[----:B----4-:R-:W-:Y:S02]  /*4b00*/  ULEA UR13, UR4, UR13, 0x18 ;  /* 0x0000000d040d7291 */ /* 0x010fe4000f8ec0ff */
[----:B------:R-:W-:Y:S02]  /*4b10*/  UISETP.NE.AND UP3, UPT, UR29, URZ, UPT ;  /* 0x000000ff1d00728c */ /* 0x000fe4000bf65270 */
[----:B------:R-:W-:Y:S02]  /*4b20*/  UIADD3 UR5, UPT, UPT, UR13, 0x8600, URZ ;  /* 0x000086000d057890 */ /* 0x000fe4000fffe0ff */
[----:B------:R-:W-:Y:S02]  /*4b30*/  UIADD3 UR4, UPT, UPT, UR13, 0x28600, URZ ;  /* 0x000286000d047890 */ /* 0x000fe4000fffe0ff */
[----:B-1----:R-:W-:Y:S01]  /*4b40*/  UIADD3 UR6, UPT, UPT, UR6, 0x1f, URZ ;  /* 0x0000001f06067890 */ /* 0x002fe2000fffe0ff */
[----:B---3--:R-:W1:Y:S01]  /*4b50*/  LDS R0, [UR13+0x2e0] ;  /* 0x0002e00dff007984 */ /* 0x008e620008000800 */
[----:B------:R-:W-:-:S02]  /*4b60*/  USHF.R.U32.HI UR5, URZ, 0x4, UR5 ;  /* 0x00000004ff057899 */ /* 0x000fc40008011605 */
[----:B------:R-:W-:Y:S02]  /*4b70*/  USHF.R.S32.HI UR21, URZ, 0x1f, UR6 ;  /* 0x0000001fff157899 */ /* 0x000fe40008011406 */
[----:B------:R-:W-:Y:S02]  /*4b80*/  USHF.R.U32.HI UR4, URZ, 0x4, UR4 ;  /* 0x00000004ff047899 */ /* 0x000fe40008011604 */
[----:B------:R-:W-:Y:S02]  /*4b90*/  ULEA.HI UR21, UR21, UR6, URZ, 0x5 ;  /* 0x0000000615157291 */ /* 0x000fe4000f8f28ff */
[----:B------:R-:W-:Y:S02]  /*4ba0*/  ULOP3.LUT UR5, UR5, 0x3fff, URZ, 0xc0, !UPT ;  /* 0x00003fff05057892 */ /* 0x000fe4000f8ec0ff */
[----:B------:R-:W-:Y:S02]  /*4bb0*/  USHF.R.S32.HI UR21, URZ, 0x5, UR21 ;  /* 0x00000005ff157899 */ /* 0x000fe40008011415 */
[----:B------:R-:W-:-:S02]  /*4bc0*/  ULOP3.LUT UR18, UR4, 0x3fff, URZ, 0xc0, !UPT ;  /* 0x00003fff04127892 */ /* 0x000fc4000f8ec0ff */
[----:B------:R-:W-:Y:S02]  /*4bd0*/  UISETP.LT.AND UP0, UPT, UR21, 0x1, UPT ;  /* 0x000000011500788c */ /* 0x000fe4000bf01270 */
[----:B------:R-:W-:Y:S02]  /*4be0*/  ULOP3.LUT UR17, UR5, 0x10000, URZ, 0xfc, !UPT ;  /* 0x0001000005117892 */ /* 0x000fe4000f8efcff */
[----:B------:R-:W-:Y:S02]  /*4bf0*/  ULOP3.LUT UR18, UR18, 0x10000, URZ, 0xfc, !UPT ;  /* 0x0001000012127892 */ /* 0x000fe4000f8efcff */
[----:B------:R-:W-:Y:S01]  /*4c00*/  USEL UR25, UR21, 0x1, !UP0 ;  /* 0x0000000115197887 */ /* 0x000fe2000c000000 */
[----:B------:R-:W-:Y:S01]  /*4c10*/  UMOV UR11, URZ ;  /* 0x000000ff000b7c82 */ /* 0x000fe20008000000 */
[----:B------:R-:W-:Y:S01]  /*4c20*/  UMOV UR22, 0x0 ;  /* 0x0000000000167882 */ /* 0x000fe20000000000 */
[----:B------:R-:W-:Y:S01]  /*4c30*/  UMOV UR23, 0x102004a0 ;  /* 0x102004a000177882 */ /* 0x000fe20000000000 */
[----:B-1----:R-:W-:-:S15]  /*4c40*/  R2UR UR26, R0 ;  /* 0x00000000001a72ca */ /* 0x002fde00000e0000 */
.L_x_103:
[C---:B------:R-:W-:Y:S02]  /*4c50*/  LEA R0, R8.reuse, UR13, 0x3 ;  /* 0x0000000d08007c11 */ /* 0x040fe4000f8e18ff */
[----:B------:R-:W-:Y:S02]  /*4c60*/  SHF.L.U32 R5, R3, 0x1f, RZ ;  /* 0x0000001f03057819 */ /* 0x000fe400000006ff */
[----:B------:R-:W-:Y:S02]  /*4c70*/  LEA R4, R8, UR13, 0x4 ;  /* 0x0000000d08047c11 */ /* 0x000fe4000f8e20ff */
[----:B------:R-:W1:Y:S02]  /*4c80*/  SYNCS.PHASECHK.TRANS64.TRYWAIT P0, [R0+URZ+0x230], R5 ;  /* 0x00023005000075a7 */ /* 0x000e6400080011ff */
[----:B-1-3--:R-:W-:Y:S05]  /*4c90*/  @!P0 BRA `(.L_x_96) ;  /* 0x0000006400848947 */ /* 0x00afea0003800000 */
.L_x_226:
[----:B-1----:R-:W1:Y:S01]  /*4ca0*/  LDS.128 R4, [R4+0x2c0] ;  /* 0x0002c00004047984 */ /* 0x002e620000000c00 */
[----:B------:R-:W-:Y:S02]  /*4cb0*/  VIADD R0, R0, 0x240 ;  /* 0x0000024000007836 */ /* 0x000fe40000000000 */
[----:B------:R-:W-:Y:S01]  /*4cc0*/  VIADD R8, R8, 0x1 ;  /* 0x0000000108087836 */ /* 0x000fe20000000000 */
[----:B------:R-:W-:Y:S01]  /*4cd0*/  @!PT LDS RZ, [RZ] ;  /* 0x00000000fffff984 */ /* 0x000fe20000000800 */
[----:B------:R-:W-:Y:S01]  /*4ce0*/  @!PT LDS RZ, [RZ] ;  /* 0x00000000fffff984 */ /* 0x000fe20000000800 */
[----:B------:R-:W-:Y:S01]  /*4cf0*/  @!PT LDS RZ, [RZ] ;  /* 0x00000000fffff984 */ /* 0x000fe20000000800 */
[----:B------:R-:W-:Y:S01]  /*4d00*/  @!PT LDS RZ, [RZ] ;  /* 0x00000000fffff984 */ /* 0x000fe20000000800 */
[----:B------:R2:W-:Y:S06]  /*4d10*/  MEMBAR.ALL.CTA ;  /* 0x0000000000007992 */ /* 0x0005ec0000008000 */
[----:B--2---:R-:W2:Y:S01]  /*4d20*/  FENCE.VIEW.ASYNC.S ;  /* 0x00000000000073c6 */ /* 0x004ea20000000000 */
[----:B------:R-:W-:-:S04]  /*4d30*/  PRMT R0, RZ, 0x654, R0 ;  /* 0x00000654ff007816 */ /* 0x000fc80000000000 */
[----:B--2---:R2:W-:Y:S01]  /*4d40*/  SYNCS.ARRIVE.TRANS64.RED.A1T0 RZ, [R0+URZ], RZ ;  /* 0x000000ff00ff79a7 */ /* 0x0045e200081004ff */
[----:B-1----:R-:W-:Y:S01]  /*4d50*/  LOP3.LUT P1, RZ, R6, 0x1, RZ, 0xc0, !PT ;  /* 0x0000000106ff7812 */ /* 0x002fe2000782c0ff */
[----:B--2---:R-:W-:-:S12]  /*4d60*/  BRA.U UP3, `(.L_x_97) ;  /* 0x0000000103cc7547 */ /* 0x004fd8000b800000 */
[----:B------:R-:W1:Y:S01]  /*4d70*/  LDCU UR4, c[0x0][0x38c] ;  /* 0x00007180ff0477ac */ /* 0x000e620008000800 */
[----:B------:R-:W-:Y:S02]  /*4d80*/  PLOP3.LUT P2, PT, PT, PT, PT, 0x80, 0x8 ;  /* 0x000000000008781c */ /* 0x000fe40003f4f070 */
[----:B------:R-:W-:Y:S01]  /*4d90*/  SHF.L.U32 R5, R9, 0x1f, RZ ;  /* 0x0000001f09057819 */ /* 0x000fe200000006ff */
[----:B------:R-:W-:Y:S02]  /*4da0*/  ULEA UR19, UR20, UR13, 0x3 ;  /* 0x0000000d14137291 */ /* 0x000fe4000f8e18ff */
[----:B-1----:R-:W-:-:S06]  /*4db0*/  UISETP.GE.AND UP0, UPT, UR4, 0x1, UPT ;  /* 0x000000010400788c */ /* 0x002fcc000bf06270 */
[----:B------:R-:W-:-:S05]  /*4dc0*/  PLOP3.LUT P0, PT, PT, PT, UP0, 0x80, 0x8 ;  /* 0x000000000008781c */ /* 0x000fca0003f0f008 */
[----:B------:R-:W-:-:S08]  /*4dd0*/  @UP0 ULEA UR4, UR10, UR13, 0x3 ;  /* 0x0000000d0a040291 */ /* 0x000fd0000f8e18ff */
[----:B------:R-:W-:-:S04]  /*4de0*/  @P0 SHF.L.U32 R0, R2, 0x1f, RZ ;  /* 0x0000001f02000819 */ /* 0x000fc800000006ff */
[----:B------:R1:W2:Y:S01]  /*4df0*/  @P0 SYNCS.PHASECHK.TRANS64.TRYWAIT P2, [UR4], R0 ;  /* 0x00000000ff0005a7 */ /* 0x0002a20008041104 */
[----:B------:R-:W3:Y:S02]  /*4e00*/  SYNCS.PHASECHK.TRANS64.TRYWAIT P0, [UR19+0x270], R5 ;  /* 0x00027005ff0075a7 */ /* 0x000ee40008001113 */
[----:B-123--:R-:W-:Y:S05]  /*4e10*/  @!P0 BRA `(.L_x_98) ;  /* 0x0000006400388947 */ /* 0x00efea0003800000 */
.L_x_228:
[----:B------:R-:W-:Y:S01]  /*4e20*/  UMOV UR14, UR11 ;  /* 0x0000000b000e7c82 */ /* 0x000fe20008000000 */
[----:B------:R-:W-:Y:S05]  /*4e30*/  BRA.U !UP0, `(.L_x_99) ;  /* 0x0000000108887547 */ /* 0x000fea000b800000 */
[----:B------:R-:W-:Y:S02]  /*4e40*/  UIADD3 UR14, UPT, UPT, UR25, UR11, URZ ;  /* 0x0000000b190e7290 */ /* 0x000fe4000fffe0ff */
[----:B------:R-:W-:Y:S02]  /*4e50*/  ULEA UR15, UR20, UR26, 0x7 ;  /* 0x0000001a140f7291 */ /* 0x000fe4000f8e38ff */
[----:B------:R-:W-:Y:S01]  /*4e60*/  UPLOP3.LUT UP2, UPT, UPT, UPT, UPT, 0x40, 0x4 ;  /* 0x000000000004789c */ /* 0x000fe20003f4e870 */
[----:B------:R-:W-:Y:S01]  /*4e70*/  UMOV UR12, UR21 ;  /* 0x00000015000c7c82 */ /* 0x000fe20008000000 */
[----:B------:R-:W-:-:S09]  /*4e80*/  UMOV UR5, UR10 ;  /* 0x0000000a00057c82 */ /* 0x000fd20008000000 */
.L_x_102:
[----:B--2---:R-:W-:Y:S01]  /*4e90*/  ULEA UR6, UR5, UR13, 0x3 ;  /* 0x0000000d05067291 */ /* 0x004fe2000f8e18ff */
[----:B---3--:R-:W-:Y:S11]  /*4ea0*/  @P2 BRA `(.L_x_100) ;  /* 0x00000000000c2947 */ /* 0x008ff60003800000 */
[----:B-1----:R-:W-:Y:S04]  /*4eb0*/  SHF.L.U32 R5, R2, 0x1f, RZ ;  /* 0x0000001f02057819 */ /* 0x002fe800000006ff */
[----:B------:R-:W1:Y:S02]  /*4ec0*/  SYNCS.PHASECHK.TRANS64.TRYWAIT P0, [UR6], R5 ;  /* 0x00000005ff0075a7 */ /* 0x000e640008001106 */
[----:B-1----:R-:W-:Y:S05]  /*4ed0*/  @!P0 BRA `(.L_x_101) ;  /* 0x0000006400208947 */ /* 0x002fea0003800000 */
.L_x_100:
[----:B------:R-:W-:Y:S01]  /*4ee0*/  UISETP.NE.AND UP0, UPT, UR12, 0x1, UPT ;  /* 0x000000010c00788c */ /* 0x000fe2000bf05270 */
[----:B------:R-:W-:Y:S01]  /*4ef0*/  PLOP3.LUT P2, PT, PT, PT, PT, 0x80, 0x8 ;  /* 0x000000000008781c */ /* 0x000fe20003f4f070 */
[----:B------:R-:W-:Y:S02]  /*4f00*/  UIADD3 UR4, UPT, UPT, UR5, 0x1, URZ ;  /* 0x0000000105047890 */ /* 0x000fe4000fffe0ff */
[----:B------:R-:W-:Y:S02]  /*4f10*/  ULEA UR8, UR5, UR18, 0x7 ;  /* 0x0000001205087291 */ /* 0x000fe4000f8e38ff */
[----:B------:R-:W-:Y:S01]  /*4f20*/  UISETP.NE.AND UP1, UPT, UR4, 0x20, UPT ;  /* 0x000000200400788c */ /* 0x000fe2000bf25270 */
[----:B------:R-:W-:Y:S01]  /*4f30*/  PLOP3.LUT P0, PT, PT, PT, UP0, 0x80, 0x8 ;  /* 0x000000000008781c */ /* 0x000fe20003f0f008 */
[----:B------:R-:W-:Y:S02]  /*4f40*/  UIADD3 UR11, UPT, UPT, UR11, 0x1, URZ ;  /* 0x000000010b0b7890 */ /* 0x000fe4000fffe0ff */
[----:B------:R-:W-:Y:S02]  /*4f50*/  USEL UR7, URZ, 0x1, UP1 ;  /* 0x00000001ff077887 */ /* 0x000fe40008800000 */
[----:B------:R-:W-:Y:S01]  /*4f60*/  USEL UR10, UR4, URZ, UP1 ;  /* 0x000000ff040a7287 */ /* 0x000fe20008800000 */
[----:B------:R-:W-:Y:S01]  /*4f70*/  UMOV UR9, 0xc0004010 ;  /* 0xc000401000097882 */ /* 0x000fe20000000000 */
[----:B------:R-:W-:Y:S02]  /*4f80*/  UIADD3 UR12, UPT, UPT, UR12, -0x1, URZ ;  /* 0xffffffff0c0c7890 */ /* 0x000fe4000fffe0ff */
[----:B------:R-:W-:Y:S01]  /*4f90*/  LOP3.LUT R2, R2, UR7, RZ, 0x3c, !PT ;  /* 0x0000000702027c12 */ /* 0x000fe2000f8e3cff */
[----:B------:R-:W-:Y:S01]  /*4fa0*/  @UP0 ULEA UR4, UR10, UR13, 0x3 ;  /* 0x0000000d0a040291 */ /* 0x000fe2000f8e18ff */
[----:B------:R-:W-:Y:S02]  /*4fb0*/  UMOV UR7, 0xc0004010 ;  /* 0xc000401000077882 */ /* 0x000fe40000000000 */
[----:B-1----:R-:W-:Y:S01]  /*4fc0*/  @P0 SHF.L.U32 R0, R2, 0x1f, RZ ;  /* 0x0000001f02000819 */ /* 0x002fe200000006ff */
[----:B------:R-:W-:Y:S05]  /*4fd0*/  UISETP.NE.AND UP0, UPT, UR11, UR14, UPT ;  /* 0x0000000e0b00728c */ /* 0x000fea000bf05270 */
[----:B------:R2:W3:Y:S01]  /*4fe0*/  @P0 SYNCS.PHASECHK.TRANS64.TRYWAIT P2, [UR4], R0 ;  /* 0x00000000ff0005a7 */ /* 0x0004e20008041104 */
[----:B------:R-:W-:Y:S02]  /*4ff0*/  UIADD3 UR4, UPT, UPT, UR6, 0x100, URZ ;  /* 0x0000010006047890 */ /* 0x000fe4000fffe0ff */
[----:B------:R-:W-:Y:S03]  /*5000*/  ULEA UR6, UR5, UR17, 0x8 ;  /* 0x0000001105067291 */ /* 0x000fe6000f8e40ff */
[----:B------:R-:W-:Y:S06]  /*5010*/  UMOV UR5, UR10 ;  /* 0x0000000a00057c82 */ /* 0x000fec0008000000 */
[----:B------:R2:W-:Y:S01]  /*5020*/  UTCIMMA.2CTA gdesc[UR6], gdesc[UR8], tmem[UR15], tmem[UR22], idesc[UR23], UP2 ;  /* 0x00ff1608060075ea */ /* 0x0005e2000920010f */
[----:B------:R-:W-:Y:S01]  /*5030*/  UPLOP3.LUT UP2, UPT, UPT, UPT, UPT, 0x80, 0x8 ;  /* 0x000000000008789c */ /* 0x000fe20003f4f070 */
[----:B------:R2:W-:Y:S01]  /*5040*/  UTCBAR.2CTA.MULTICAST [UR4], URZ, UR16 ;  /* 0x000000ff040073e9 */ /* 0x0005e20008200810 */
[----:B------:R-:W-:Y:S09]  /*5050*/  BRA.U UP0, `(.L_x_102) ;  /* 0xfffffffd008c7547 */ /* 0x000ff2000b83ffff */
.L_x_99:
[----:B--2---:R-:W-:Y:S01]  /*5060*/  UIADD3 UR4, UPT, UPT, UR19, 0x250, URZ ;  /* 0x0000025013047890 */ /* 0x004fe2000fffe0ff */
[----:B------:R-:W-:-:S08]  /*5070*/  UMOV UR11, UR14 ;  /* 0x0000000e000b7c82 */ /* 0x000fd00008000000 */
[----:B------:R2:W-:Y:S01]  /*5080*/  UTCBAR.2CTA.MULTICAST [UR4], URZ, UR24 ;  /* 0x000000ff040073e9 */ /* 0x0005e20008200818 */
[----:B------:R-:W-:Y:S02]  /*5090*/  NOP ;  /* 0x0000000000007918 */ /* 0x000fe40000000000 */
.L_x_97:
[----:B--2---:R-:W-:Y:S01]  /*50a0*/  UIADD3 UR4, UPT, UPT, UR20, 0x1, URZ ;  /* 0x0000000114047890 */ /* 0x004fe2000fffe0ff */
[----:B------:R-:W-:-:S03]  /*50b0*/  ISETP.NE.AND P0, PT, R8, 0x2, PT ;  /* 0x000000020800780c */ /* 0x000fc60003f05270 */
[----:B------:R-:W-:Y:S01]  /*50c0*/  UISETP.NE.AND UP0, UPT, UR4, 0x4, UPT ;  /* 0x000000040400788c */ /* 0x000fe2000bf05270 */
[----:B-1----:R-:W-:Y:S02]  /*50d0*/  SEL R0, RZ, 0x1, P0 ;  /* 0x00000001ff007807 */ /* 0x002fe40000000000 */
[----:B------:R-:W-:Y:S01]  /*50e0*/  SEL R8, R8, RZ, P0 ;  /* 0x000000ff08087207 */ /* 0x000fe20000000000 */
[----:B------:R-:W-:Y:S01]  /*50f0*/  USEL UR5, URZ, 0x1, UP0 ;  /* 0x00000001ff057887 */ /* 0x000fe20008000000 */
[----:B------:R-:W-:Y:S01]  /*5100*/  LOP3.LUT R3, R3, R0, RZ, 0x3c, !PT ;  /* 0x0000000003037212 */ /* 0x000fe200078e3cff */
[----:B------:R-:W-:-:S04]  /*5110*/  USEL UR20, UR4, URZ, UP0 ;  /* 0x000000ff04147287 */ /* 0x000fc80008000000 */
[----:B------:R-:W-:Y:S01]  /*5120*/  LOP3.LUT R9, R9, UR5, RZ, 0x3c, !PT ;  /* 0x0000000509097c12 */ /* 0x000fe2000f8e3cff */
[----:B------:R-:W-:Y:S07]  /*5130*/  @P1 BRA `(.L_x_103) ;  /* 0xfffffff800c41947 */ /* 0x000fee000383ffff */
[----:B------:R-:W1:Y:S01]  /*5140*/  S2UR UR8, SR_CgaCtaId ;  /* 0x00000000000879c3 */ /* 0x000e620000008800 */
[----:B------:R-:W-:Y:S01]  /*5150*/  ELECT P0, URZ, PT ;  /* 0x0000000000ff782f */ /* 0x000fe20003800000 */
[----:B------:R-:W-:Y:S01]  /*5160*/  HFMA2 R0, -RZ, RZ, 0, 5.9604644775390625e-08 ;  /* 0x00000001ff007431 */ /* 0x000fe200000001ff */
[----:B------:R-:W-:-:S05]  /*5170*/  UMOV UR4, 0x40 ;  /* 0x0000004000047882 */ /* 0x000fca0000000000 */
[----:B------:R-:W-:Y:S01]  /*5180*/  UVIRTCOUNT.DEALLOC.SMPOOL 0x80 ;  /* 0x000000800000784c */ /* 0x000fe20000000000 */
[----:B------:R-:W-:Y:S02]  /*5190*/  UISETP.NE.AND UP1, UPT, UR29, URZ, UPT ;  /* 0x000000ff1d00728c */ /* 0x000fe4000bf25270 */
[----:B-1----:R-:W-:-:S09]  /*51a0*/  ULEA UR8, UR8, UR4, 0x18 ;  /* 0x0000000408087291 */ /* 0x002fd2000f8ec0ff */
[----:B------:R1:W-:Y:S01]  /*51b0*/  @P0 STS.U8 [UR8+0x1c], R0 ;  /* 0x00001c00ff000988 */ /* 0x0003e20008000008 */
[----:B------:R-:W-:Y:S05]  /*51c0*/  BRA.U UP1, `(.L_x_104) ;  /* 0x0000000101a07547 */ /* 0x000fea000b800000 */
[----:B------:R-:W-:Y:S01]  /*51d0*/  UIADD3 UR7, UPT, UPT, UR13, 0x270, URZ ;  /* 0x000002700d077890 */ /* 0x000fe2000fffe0ff */
[----:B------:R-:W-:-:S03]  /*51e0*/  SHF.L.U32 R3, R9, 0x1f, RZ ;  /* 0x0000001f09037819 */ /* 0x000fc600000006ff */
[----:B------:R-:W-:-:S09]  /*51f0*/  ULEA UR4, UR20, UR7, 0x3 ;  /* 0x0000000714047291 */ /* 0x000fd2000f8e18ff */
[----:B------:R-:W2:Y:S02]  /*5200*/  SYNCS.PHASECHK.TRANS64.TRYWAIT P0, [UR4], R3 ;  /* 0x00000003ff0075a7 */ /* 0x000ea40008001104 */
[----:B--2---:R-:W-:Y:S05]  /*5210*/  @!P0 BRA `(.L_x_105) ;  /* 0x0000006000688947 */ /* 0x004fea0003800000 */
.L_x_231:
        /* <DEDUP_REMOVED lines=9> */
.L_x_233:
        /* <DEDUP_REMOVED lines=9> */
.L_x_235:
[----:B------:R-:W-:-:S04]  /*5340*/  UIADD3 UR4, UPT, UPT, UR4, 0x1, URZ ;  /* 0x0000000104047890 */ /* 0x000fc8000fffe0ff */
[----:B------:R-:W-:-:S04]  /*5350*/  UISETP.NE.AND UP0, UPT, UR4, 0x4, UPT ;  /* 0x000000040400788c */ /* 0x000fc8000bf05270 */
[----:B------:R-:W-:Y:S02]  /*5360*/  USEL UR5, URZ, 0x1, UP0 ;  /* 0x00000001ff057887 */ /* 0x000fe40008000000 */
[----:B------:R-:W-:-:S04]  /*5370*/  USEL UR4, UR4, URZ, UP0 ;  /* 0x000000ff04047287 */ /* 0x000fc80008000000 */
[----:B------:R-:W-:Y:S01]  /*5380*/  ULEA UR4, UR4, UR7, 0x3 ;  /* 0x0000000704047291 */ /* 0x000fe2000f8e18ff */
[----:B-1----:R-:W-:-:S04]  /*5390*/  LOP3.LUT R3, R2, UR5, RZ, 0x3c, !PT ;  /* 0x0000000502037c12 */ /* 0x002fc8000f8e3cff */
[----:B------:R-:W-:Y:S01]  /*53a0*/  SHF.L.U32 R3, R3, 0x1f, RZ ;  /* 0x0000001f03037819 */ /* 0x000fe200000006ff */
[----:B------:R-:W-:-:S04]  /*53b0*/  IMAD.U32 R0, RZ, RZ, UR4 ;  /* 0x00000004ff007e24 */ /* 0x000fc8000f8e00ff */
[----:B------:R1:W2:Y:S03]  /*53c0*/  SYNCS.PHASECHK.TRANS64.TRYWAIT P0, [R0+URZ], R3 ;  /* 0x00000003000075a7 */ /* 0x0002a600080011ff */
[----:B--2---:R-:W-:Y:S05]  /*53d0*/  @!P0 NANOSLEEP.SYNCS 0x989680 ;  /* 0x009896800000895d */ /* 0x004fea0003900000 */
[----:B------:R-:W2:Y:S02]  /*53e0*/  @!P0 SYNCS.PHASECHK.TRANS64 P0, [R0+URZ], R3 ;  /* 0x00000003000085a7 */ /* 0x000ea400080010ff */
[----:B--2---:R-:W-:Y:S05]  /*53f0*/  @P0 BRA `(.L_x_108) ;  /* 0x0000000000200947 */ /* 0x004fea0003800000 */
.L_x_109:
[----:B--2---:R2:W4:Y:S02]  /*5400*/  SYNCS.PHASECHK.TRANS64.TRYWAIT P0, [R0+URZ], R3 ;  /* 0x00000003000075a7 */ /* 0x00452400080011ff */
[----:B----4-:R-:W-:Y:S05]  /*5410*/  @!P0 NANOSLEEP.SYNCS 0x989680 ;  /* 0x009896800000895d */ /* 0x010fea0003900000 */
[----:B------:R-:W4:Y:S02]  /*5420*/  @!P0 SYNCS.PHASECHK.TRANS64 P0, [R0+URZ], R3 ;  /* 0x00000003000085a7 */ /* 0x000f2400080010ff */
[----:B----4-:R-:W-:Y:S05]  /*5430*/  @!P0 BRA `(.L_x_109) ;  /* 0xfffffffc00f08947 */ /* 0x010fea000383ffff */
[----:B------:R-:W-:Y:S05]  /*5440*/  BRA `(.L_x_108) ;  /* 0x00000000000c7947 */ /* 0x000fea0003800000 */
.L_x_104:
[----:B------:R-:W-:-:S04]  /*5450*/  UIADD3 UR4, UPT, UPT, UR13, 0x2b0, URZ ;  /* 0x000002b00d047890 */ /* 0x000fc8000fffe0ff */
[----:B------:R-:W-:-:S09]  /*5460*/  UPRMT UR4, UR30, 0x654, UR4 ;  /* 0x000006541e047896 */ /* 0x000fd20008000004 */
[----:B------:R-:W-:Y:S03]  /*5470*/  SYNCS.ARRIVE.TRANS64.RED.A1T0 RZ, [UR4], RZ ;  /* 0x000000ffffff79a7 */ /* 0x000fe60008100404 */
.L_x_108:
[----:B-12---:R-:W-:Y:S01]  /*5480*/  SHF.L.U32 R3, RZ, 0x1f, RZ ;  /* 0x0000001fff037819 */ /* 0x006fe200000006ff */
[----:B------:R-:W-:Y:S01]  /*5490*/  UIADD3 UR4, UPT, UPT, UR13, 0x2b0, URZ ;  /* 0x000002b00d047890 */ /* 0x000fe2000fffe0ff */
[----:B------:R-:W-:Y:S02]  /*54a0*/  PLOP3.LUT P0, PT, PT, PT, UP1, 0x80, 0x8 ;  /* 0x000000000008781c */ /* 0x000fe40003f0f018 */
[----:B------:R-:W1:Y:S02]  /*54b0*/  SYNCS.PHASECHK.TRANS64.TRYWAIT P1, [UR13+0x2b0], R3 ;  /* 0x0002b003ff0075a7 */ /* 0x000e64000802110d */
[----:B-1----:R-:W-:Y:S09]  /*54c0*/  @!P1 BRA `(.L_x_110) ;  /* 0x0000006000049947 */ /* 0x002ff20003800000 */
.L_x_237:
[----:B------:R-:W-:Y:S01]  /*54d0*/  @!UP1 UPRMT UR4, UR30, 0x654, UR4 ;  /* 0x000006541e049896 */ /* 0x000fe20008000004 */
[----:B------:R-:W-:Y:S01]  /*54e0*/  UMOV UR5, 0xffff ;  /* 0x0000ffff00057882 */ /* 0x000fe20000000000 */
[----:B------:R-:W-:-:S07]  /*54f0*/  UMOV UR6, 0x1 ;  /* 0x0000000100067882 */ /* 0x000fce0000000000 */
[----:B------:R-:W-:Y:S01]  /*5500*/  @!P0 SYNCS.ARRIVE.TRANS64.RED.A1T0 RZ, [UR4], RZ ;  /* 0x000000ffffff89a7 */ /* 0x000fe20008100404 */
[----:B------:R-:W-:Y:S01]  /*5510*/  NOP ;  /* 0x0000000000007918 */ /* 0x000fe20000000000 */
[----:B-1----:R-:W1:Y:S01]  /*5520*/  LDS R0, [UR8+0x14] ;  /* 0x00001408ff007984 */ /* 0x002e620008000800 */
[----:B------:R-:W-:-:S04]  /*5530*/  ULOP3.LUT UR4, UR26, 0xffff, URZ, 0xc0, !UPT ;  /* 0x0000ffff1a047892 */ /* 0x000fc8000f8ec0ff */
[----:B------:R-:W-:-:S04]  /*5540*/  USHF.R.U32.HI UR4, URZ, 0x5, UR4 ;  /* 0x00000005ff047899 */ /* 0x000fc80008011604 */
[----:B------:R-:W-:Y:S02]  /*5550*/  USHF.L.U32 UR5, UR5, UR4, URZ ;  /* 0x0000000405057299 */ /* 0x000fe400080006ff */
[----:B------:R-:W-:-:S04]  /*5560*/  USHF.L.U32 UR4, UR6, UR4, URZ ;  /* 0x0000000406047299 */ /* 0x000fc800080006ff */
[----:B-1----:R-:W-:-:S04]  /*5570*/  LOP3.LUT R0, R0, UR5, RZ, 0xc0, !PT ;  /* 0x0000000500007c12 */ /* 0x002fc8000f8ec0ff */
[----:B------:R-:W-:-:S13]  /*5580*/  ISETP.NE.AND P0, PT, R0, UR5, PT ;  /* 0x0000000500007c0c */ /* 0x000fda000bf05270 */
[----:B------:R-:W-:Y:S05]  /*5590*/  @P0 BRA `(.L_x_111) ;  /* 0x0000000000580947 */ /* 0x000fea0003800000 */
[----:B------:R-:W1:Y:S02]  /*55a0*/  LDS R0, [UR8+0x18] ;  /* 0x00001808ff007984 */ /* 0x000e640008000800 */
[----:B-1----:R-:W-:-:S04]  /*55b0*/  LOP3.LUT R0, R0, UR4, RZ, 0xc0, !PT ;  /* 0x0000000400007c12 */ /* 0x002fc8000f8ec0ff */
[----:B------:R-:W-:-:S13]  /*55c0*/  ISETP.NE.AND P0, PT, R0, UR4, PT ;  /* 0x0000000400007c0c */ /* 0x000fda000bf05270 */
[----:B------:R-:W-:Y:S05]  /*55d0*/  @P0 BRA `(.L_x_112) ;  /* 0x00000000003c0947 */ /* 0x000fea0003800000 */
[----:B------:R-:W1:Y:S01]  /*55e0*/  S2R R2, SR_LANEID ;  /* 0x0000000000027919 */ /* 0x000e620000000000 */
[----:B------:R-:W-:Y:S01]  /*55f0*/  ULOP3.LUT UR5, URZ, UR5, URZ, 0x33, !UPT ;  /* 0x00000005ff057292 */ /* 0x000fe2000f8e33ff */
[----:B------:R-:W-:Y:S01]  /*5600*/  LOP3.LUT R4, RZ, UR4, RZ, 0x33, !PT ;  /* 0x00000004ff047c12 */ /* 0x000fe2000f8e33ff */
[----:B------:R-:W-:Y:S02]  /*5610*/  VOTEU.ANY UR4, UPT, PT ;  /* 0x0000000000047886 */ /* 0x000fe400038e0100 */
[----:B------:R-:W-:Y:S01]  /*5620*/  UFLO.U32 UR4, UR4 ;  /* 0x00000004000472bd */ /* 0x000fe200080e0000 */
[----:B------:R-:W2:Y:S01]  /*5630*/  REDUX UR6, R4 ;  /* 0x00000000040673c4 */ /* 0x000ea20000000000 */
[----:B------:R-:W-:-:S06]  /*5640*/  IMAD.U32 R0, RZ, RZ, UR5 ;  /* 0x00000005ff007e24 */ /* 0x000fcc000f8e00ff */
[----:B------:R4:W-:Y:S01]  /*5650*/  UTCATOMSWS.AND URZ, UR5 ;  /* 0x0000000500ff79e3 */ /* 0x0009e20008000000 */
[----:B------:R-:W3:Y:S01]  /*5660*/  REDUX UR7, R0 ;  /* 0x00000000000773c4 */ /* 0x000ee20000000000 */
[----:B-1----:R-:W-:Y:S01]  /*5670*/  ISETP.EQ.U32.AND P0, PT, R2, UR4, PT ;  /* 0x0000000402007c0c */ /* 0x002fe2000bf02070 */
[----:B--2---:R-:W-:Y:S01]  /*5680*/  IMAD.U32 R2, RZ, RZ, UR6 ;  /* 0x00000006ff027e24 */ /* 0x004fe2000f8e00ff */
[----:B---3--:R-:W-:-:S11]  /*5690*/  MOV R3, UR7 ;  /* 0x0000000700037c02 */ /* 0x008fd60008000f00 */
[----:B------:R4:W-:Y:S04]  /*56a0*/  @P0 ATOMS.AND RZ, [UR8+0x14], R3 ;  /* 0x00001403ffff098c */ /* 0x0009e8000a800008 */
[----:B------:R4:W-:Y:S01]  /*56b0*/  @P0 ATOMS.AND RZ, [UR8+0x18], R2 ;  /* 0x00001802ffff098c */ /* 0x0009e2000a800008 */
[----:B------:R-:W-:Y:S05]  /*56c0*/  BRA `(.L_x_113) ;  /* 0x0000000000147947 */ /* 0x000fea0003800000 */
.L_x_112:
[----:B------:R-:W-:Y:S02]  /*56d0*/  MOV R2, 0x56f0 ;  /* 0x000056f000027802 */ /* 0x000fe40000000f00 */
[----:B---3-5:R-:W-:Y:S05]  /*56e0*/  CALL.REL.NOINC `($__internal_0_$__cuda_sm10x_tcgen05_guardrail_trap_col_being_dealloced_not_returned_by_alloc) ;  /* 0x0000006000587944 */ /* 0x028fea0003c00000 */
[----:B------:R-:W-:Y:S05]  /*56f0*/  BRA `(.L_x_113) ;  /* 0x0000000000087947 */ /* 0x000fea0003800000 */
.L_x_111:
[----:B------:R-:W-:Y:S02]  /*5700*/  MOV R2, 0x5720 ;  /* 0x0000572000027802 */ /* 0x000fe40000000f00 */
[----:B---3-5:R-:W-:Y:S05]  /*5710*/  CALL.REL.NOINC `($__internal_2_$__cuda_sm10x_tcgen05_guardrail_trap_unallocated_columns_being_dealloced) ;  /* 0x0000006000647944 */ /* 0x028fea0003c00000 */
.L_x_113:
[----:B------:R-:W-:Y:S01]  /*5720*/  NOP ;  /* 0x0000000000007918 */ /* 0x000fe20000000000 */
[----:B----4-:R-:W-:Y:S05]  /*5730*/  EXIT ;  /* 0x000000000000794d */ /* 0x010fea0003800000 */
.L_x_84:
[----:B------:R-:W-:-:S09]  /*5740*/  UISETP.NE.OR UP0, UPT, UR25, 0x3, !UP5 ;  /* 0x000000031900788c */ /* 0x000fd2000ef05670 */
[----:B------:R-:W-:Y:S05]  /*5750*/  BRA.U UP0, `(.L_x_114) ;  /* 0x0000000d007c7547 */ /* 0x000fea000b800000 */
[----:B------:R-:W2:Y:S01]  /*5760*/  LDCU UR32, c[0x0][0x370] ;  /* 0x00006e00ff2077ac */ /* 0x000ea20008000800 */
[----:B------:R-:W3:Y:S01]  /*5770*/  LDC.64 R16, c[0x0][0x348] ;  /* 0x0000d200ff107b82 */ /* 0x000ee20000000a00 */
[----:B------:R-:W-:Y:S02]  /*5780*/  HFMA2 R13, -RZ, RZ, 0, 0 ;  /* 0x00000000ff0d7431 */ /* 0x000fe400000001ff */
[----:B------:R-:W-:Y:S01]  /*5790*/  IMAD.MOV.U32 R15, RZ, RZ, 0x1 ;  /* 0x00000001ff0f7424 */ /* 0x000fe200078e00ff */
[----:B------:R-:W2:Y:S01]  /*57a0*/  LDCU.128 UR28, c[0x0][0xb10] ;  /* 0x00016200ff1c77ac */ /* 0x000ea20008000c00 */
[----:B------:R-:W-:Y:S01]  /*57b0*/  IMAD.MOV.U32 R14, RZ, RZ, RZ ;  /* 0x000000ffff0e7224 */ /* 0x000fe200078e00ff */
[----:B------:R-:W-:Y:S01]  /*57c0*/  MOV R7, 0x2000 ;  /* 0x0000200000077802 */ /* 0x000fe20000000f00 */
[----:B------:R-:W4:Y:S01]  /*57d0*/  LDCU UR27, c[0x0][0x374] ;  /* 0x00006e80ff1b77ac */ /* 0x000f220008000800 */
[----:B------:R-:W1:Y:S01]  /*57e0*/  LDC.64 R2, c[0x0][0x888] ;  /* 0x00022200ff027b82 */ /* 0x000e620000000a00 */
[----:B------:R-:W4:Y:S01]  /*57f0*/  LDCU UR15, c[0x0][0xb0c] ;  /* 0x00016180ff0f77ac */ /* 0x000f220008000800 */
[----:B------:R-:W3:Y:S06]  /*5800*/  LDCU UR38, c[0x0][0xb20] ;  /* 0x00016400ff2677ac */ /* 0x000eec0008000800 */
[----:B------:R-:W1:Y:S01]  /*5810*/  LDC.64 R4, c[0x0][0x890] ;  /* 0x00022400ff047b82 */ /* 0x000e620000000a00 */
[----:B------:R-:W3:Y:S01]  /*5820*/  LDCU UR4, c[0x0][0xb30] ;  /* 0x00016600ff0477ac */ /* 0x000ee20008000800 */
[----:B------:R-:W-:Y:S01]  /*5830*/  UMOV UR21, 0x400 ;  /* 0x0000040000157882 */ /* 0x000fe20000000000 */
[----:B--2---:R-:W-:-:S02]  /*5840*/  UIMAD.WIDE.U32 UR6, UR32, UR28, URZ ;  /* 0x0000001c200672a5 */ /* 0x004fc4000f8e00ff */
[----:B----4-:R-:W-:Y:S02]  /*5850*/  UIMAD.WIDE.U32 UR8, UR27, UR31, URZ ;  /* 0x0000001f1b0872a5 */ /* 0x010fe4000f8e00ff */
[----:B------:R-:W-:Y:S02]  /*5860*/  ULEA UR21, UR46, UR21, 0x18 ;  /* 0x000000152e157291 */ /* 0x000fe4000f8ec0ff */
[----:B------:R-:W-:Y:S02]  /*5870*/  UPLOP3.LUT UP3, UPT, UPT, UPT, UPT, 0x40, 0x4 ;  /* 0x000000000004789c */ /* 0x000fe40003f6e870 */
[----:B------:R-:W-:Y:S01]  /*5880*/  UIADD3 UR33, UPT, UPT, UR21, 0x208, URZ ;  /* 0x0000020815217890 */ /* 0x000fe2000fffe0ff */
[----:B------:R-:W-:Y:S01]  /*5890*/  UMOV UR6, UR7 ;  /* 0x0000000700067c82 */ /* 0x000fe20008000000 */
[----:B------:R-:W-:Y:S01]  /*58a0*/  UMOV UR34, UR9 ;  /* 0x0000000900227c82 */ /* 0x000fe20008000000 */
[----:B------:R-:W-:Y:S02]  /*58b0*/  UISETP.GE.AND UP0, UPT, UR42, 0x1, UPT ;  /* 0x000000012a00788c */ /* 0x000fe4000bf06270 */
[----:B------:R-:W-:Y:S01]  /*58c0*/  UISETP.NE.AND UP4, UPT, UR42, 0x1, UPT ;  /* 0x000000012a00788c */ /* 0x000fe2000bf85270 */
[----:B------:R-:W2:Y:S01]  /*58d0*/  LDCU.64 UR22, c[0x0][0xb28] ;  /* 0x00016500ff1677ac */ /* 0x000ea20008000a00 */
[----:B------:R-:W-:-:S02]  /*58e0*/  UISETP.NE.AND UP6, UPT, UR15, 0x1, UPT ;  /* 0x000000010f00788c */ /* 0x000fc4000bfc5270 */
[----:B------:R-:W-:Y:S02]  /*58f0*/  UISETP.NE.AND UP5, UPT, UR30, 0x1, UPT ;  /* 0x000000011e00788c */ /* 0x000fe4000bfa5270 */
[----:B------:R-:W-:Y:S02]  /*5900*/  UIADD3 UR17, UPT, UPT, UR21, 0x200, URZ ;  /* 0x0000020015117890 */ /* 0x000fe4000fffe0ff */
[----:B------:R-:W-:Y:S02]  /*5910*/  UPRMT UR33, UR46, 0x654, UR33 ;  /* 0x000006542e217896 */ /* 0x000fe40008000021 */
[----:B------:R-:W-:Y:S02]  /*5920*/  USHF.R.U32.HI UR35, URZ, UR29, UR6 ;  /* 0x0000001dff237299 */ /* 0x000fe40008011606 */
[----:B---3--:R-:W-:Y:S02]  /*5930*/  USHF.R.U32.HI UR34, URZ, UR38, UR34 ;  /* 0x00000026ff227299 */ /* 0x008fe40008011622 */
[----:B------:R-:W-:-:S11]  /*5940*/  UISETP.NE.AND UP2, UPT, UR4, 0x1, UPT ;  /* 0x000000010400788c */ /* 0x000fd6000bf45270 */
.L_x_123:
[C---:B------:R-:W-:Y:S02]  /*5950*/  LEA R12, R14.reuse, UR21, 0x3 ;  /* 0x000000150e0c7c11 */ /* 0x040fe4000f8e18ff */
[----:B------:R-:W-:Y:S02]  /*5960*/  SHF.L.U32 R9, R13, 0x1f, RZ ;  /* 0x0000001f0d097819 */ /* 0x000fe400000006ff */
[----:B------:R-:W-:Y:S02]  /*5970*/  LEA R10, R14, UR21, 0x4 ;  /* 0x000000150e0a7c11 */ /* 0x000fe4000f8e20ff */
[----:B---3--:R-:W3:Y:S02]  /*5980*/  SYNCS.PHASECHK.TRANS64.TRYWAIT P0, [R12+URZ+0x230], R9 ;  /* 0x000230090c0075a7 */ /* 0x008ee400080011ff */
[----:B---3--:R-:W-:Y:S05]  /*5990*/  @!P0 BRA `(.L_x_115) ;  /* 0x0000005800e88947 */ /* 0x008fea0003800000 */
.L_x_238:
[----:B---3--:R-:W3:Y:S01]  /*59a0*/  LDS.128 R8, [R10+0x2c0] ;  /* 0x0002c0000a087984 */ /* 0x008ee20000000c00 */
[----:B------:R-:W-:Y:S01]  /*59b0*/  UISETP.GE.AND UP0, UPT, UR42, 0x1, UPT ;  /* 0x000000012a00788c */ /* 0x000fe2000bf06270 */
[----:B------:R-:W-:Y:S01]  /*59c0*/  @!PT LDS RZ, [RZ] ;  /* 0x00000000fffff984 */ /* 0x000fe20000000800 */
[----:B------:R-:W-:Y:S01]  /*59d0*/  @!PT LDS RZ, [RZ] ;  /* 0x00000000fffff984 */ /* 0x000fe20000000800 */
[----:B------:R-:W-:Y:S01]  /*59e0*/  @!PT LDS RZ, [RZ] ;  /* 0x00000000fffff984 */ /* 0x000fe20000000800 */
[----:B------:R-:W-:Y:S01]  /*59f0*/  @!PT LDS RZ, [RZ] ;  /* 0x00000000fffff984 */ /* 0x000fe20000000800 */
[----:B------:R4:W-:Y:S06]  /*5a00*/  MEMBAR.ALL.CTA ;  /* 0x0000000000007992 */ /* 0x0009ec0000008000 */
[----:B----4-:R-:W4:Y:S01]  /*5a10*/  FENCE.VIEW.ASYNC.S ;  /* 0x00000000000073c6 */ /* 0x010f220000000000 */
[----:B---3--:R-:W-:Y:S11]  /*5a20*/  LOP3.LUT P0, RZ, R10, 0x1, RZ, 0xc0, !PT ;  /* 0x000000010aff7812 */ /* 0x008ff6000780c0ff */
[----:B------:R-:W-:Y:S02]  /*5a30*/  @!UPT UIADD3 URZ, UPT, UPT, URZ, URZ, URZ ;  /* 0x000000fffffff290 */ /* 0x000fe4000fffe0ff */
[----:B----4-:R-:W-:Y:S01]  /*5a40*/  VOTEU.ANY UP1, P0 ;  /* 0x0000000000ff7886 */ /* 0x010fe20000020100 */
[----:B------:R-:W-:Y:S11]  /*5a50*/  PLOP3.LUT P0, PT, PT, PT, UP1, 0x80, 0x8 ;  /* 0x000000000008781c */ /* 0x000ff60003f0f018 */
[----:B------:R-:W-:Y:S02]  /*5a60*/  @!UPT UIADD3 URZ, UPT, UPT, URZ, URZ, URZ ;  /* 0x000000fffffff290 */ /* 0x000fe4000fffe0ff */
[----:B------:R-:W-:Y:S02]  /*5a70*/  @P0 SHF.R.U32.HI R0, RZ, 0x10, R9 ;  /* 0x00000010ff000819 */ /* 0x000fe40000011609 */
[----:B------:R-:W-:Y:S02]  /*5a80*/  @P0 MOV R6, R8 ;  /* 0x0000000800060202 */ /* 0x000fe40000000f00 */
[----:B------:R-:W-:Y:S01]  /*5a90*/  @P0 R2UR UR4, R0 ;  /* 0x00000000000402ca */ /* 0x000fe200000e0000 */
[----:B------:R-:W-:Y:S01]  /*5aa0*/  VIADD R0, R12, 0x240 ;  /* 0x000002400c007836 */ /* 0x000fe20000000000 */
[----:B------:R-:W-:Y:S02]  /*5ab0*/  @P0 LOP3.LUT R8, R9, 0xffff, RZ, 0xc0, !PT ;  /* 0x0000ffff09080812 */ /* 0x000fe400078ec0ff */
[----:B------:R-:W-:Y:S02]  /*5ac0*/  @P0 R2UR UR6, R6 ;  /* 0x00000000060602ca */ /* 0x000fe400000e0000 */
[----:B------:R-:W-:Y:S02]  /*5ad0*/  PRMT R0, RZ, 0x654, R0 ;  /* 0x00000654ff007816 */ /* 0x000fe40000000000 */
[----:B------:R-:W-:Y:S02]  /*5ae0*/  @P0 R2UR UR5, R8 ;  /* 0x00000000080502ca */ /* 0x000fe400000e0000 */
[----:B------:R3:W-:Y:S03]  /*5af0*/  SYNCS.ARRIVE.TRANS64.RED.A1T0 RZ, [R0+URZ], RZ ;  /* 0x000000ff00ff79a7 */ /* 0x0007e600081004ff */
[----:B------:R-:W-:Y:S04]  /*5b00*/  @UP1 UMOV UR26, UR4 ;  /* 0x00000004001a1c82 */ /* 0x000fe80008000000 */
[----:B------:R-:W-:Y:S04]  /*5b10*/  @UP1 UMOV UR14, UR6 ;  /* 0x00000006000e1c82 */ /* 0x000fe80008000000 */
[----:B------:R-:W-:Y:S01]  /*5b20*/  @UP1 UMOV UR13, UR5 ;  /* 0x00000005000d1c82 */ /* 0x000fe20008000000 */
[----:B------:R-:W-:Y:S05]  /*5b30*/  BRA.U !UP0, `(.L_x_116) ;  /* 0x0000000108a47547 */ /* 0x000fea000b800000 */
[----:B------:R-:W-:Y:S02]  /*5b40*/  UIMAD.WIDE.U32 UR8, UR13, UR31, URZ ;  /* 0x0000001f0d0872a5 */ /* 0x000fe4000f8e00ff */
[----:B------:R-:W-:Y:S02]  /*5b50*/  UIMAD.WIDE.U32 UR10, UR14, UR28, URZ ;  /* 0x0000001c0e0a72a5 */ /* 0x000fe4000f8e00ff */
[----:B------:R-:W-:Y:S02]  /*5b60*/  USEL UR4, UR27, UR34, !UP5 ;  /* 0x000000221b047287 */ /* 0x000fe4000e800000 */
[----:B------:R-:W-:Y:S02]  /*5b70*/  USEL UR7, UR32, UR35, !UP6 ;  /* 0x0000002320077287 */ /* 0x000fe4000f000000 */
[----:B--2---:R-:W-:Y:S02]  /*5b80*/  UIMAD.WIDE.U32 UR18, UR4, UR22, URZ ;  /* 0x00000016041272a5 */ /* 0x004fe4000f8e00ff */
[----:B------:R-:W-:Y:S01]  /*5b90*/  UIMAD.WIDE.U32 UR24, UR7, UR22, URZ ;  /* 0x00000016071872a5 */ /* 0x000fe2000f8e00ff */
[----:B------:R-:W-:Y:S02]  /*5ba0*/  UMOV UR5, UR9 ;  /* 0x0000000900057c82 */ /* 0x000fe40008000000 */
[----:B------:R-:W-:Y:S03]  /*5bb0*/  USHF.R.U32.HI UR6, URZ, UR38, UR5 ;  /* 0x00000026ff067299 */ /* 0x000fe60008011605 */
[----:B------:R-:W-:Y:S01]  /*5bc0*/  UMOV UR5, UR11 ;  /* 0x0000000b00057c82 */ /* 0x000fe20008000000 */
[----:B------:R-:W-:Y:S02]  /*5bd0*/  USEL UR6, UR13, UR6, !UP5 ;  /* 0x000000060d067287 */ /* 0x000fe4000e800000 */
[----:B------:R-:W-:Y:S02]  /*5be0*/  USHF.R.U32.HI UR8, URZ, UR29, UR5 ;  /* 0x0000001dff087299 */ /* 0x000fe40008011605 */
[----:B------:R-:W-:Y:S01]  /*5bf0*/  UIMAD.WIDE.U32 UR10, UR6, UR22, URZ ;  /* 0x00000016060a72a5 */ /* 0x000fe2000f8e00ff */
[----:B------:R-:W-:Y:S02]  /*5c00*/  UMOV UR5, UR19 ;  /* 0x0000001300057c82 */ /* 0x000fe40008000000 */
[----:B------:R-:W-:Y:S03]  /*5c10*/  @UP4 USHF.R.U32.HI UR4, URZ, UR23, UR5 ;  /* 0x00000017ff044299 */ /* 0x000fe60008011605 */
[----:B------:R-:W-:Y:S01]  /*5c20*/  UMOV UR5, UR25 ;  /* 0x0000001900057c82 */ /* 0x000fe20008000000 */
[----:B------:R-:W-:Y:S02]  /*5c30*/  UIMAD UR4, UR42, UR4, URZ ;  /* 0x000000042a0472a4 */ /* 0x000fe4000f8e02ff */
[----:B------:R-:W-:Y:S02]  /*5c40*/  @UP4 USHF.R.U32.HI UR7, URZ, UR23, UR5 ;  /* 0x00000017ff074299 */ /* 0x000fe40008011605 */
[----:B------:R-:W-:Y:S02]  /*5c50*/  USEL UR5, UR14, UR8, !UP6 ;  /* 0x000000080e057287 */ /* 0x000fe4000f000000 */
[----:B------:R-:W-:Y:S02]  /*5c60*/  UIMAD UR8, UR42, UR7, URZ ;  /* 0x000000072a0872a4 */ /* 0x000fe4000f8e02ff */
[----:B------:R-:W-:Y:S03]  /*5c70*/  UISETP.GE.AND UP0, UPT, UR6, UR4, UPT ;  /* 0x000000040600728c */ /* 0x000fe6000bf06270 */
[----:B------:R-:W-:Y:S01]  /*5c80*/  UMOV UR4, UR11 ;  /* 0x0000000b00047c82 */ /* 0x000fe20008000000 */
[----:B------:R-:W-:Y:S02]  /*5c90*/  UISETP.GE.OR UP0, UPT, UR5, UR8, UP0 ;  /* 0x000000080500728c */ /* 0x000fe40008706670 */
[----:B------:R-:W-:Y:S02]  /*5ca0*/  USHF.R.U32.HI UR4, URZ, UR23, UR4 ;  /* 0x00000017ff047299 */ /* 0x000fe40008011604 */
[----:B------:R-:W-:Y:S02]  /*5cb0*/  UIMAD.WIDE.U32 UR8, UR5, UR22, URZ ;  /* 0x00000016050872a5 */ /* 0x000fe4000f8e00ff */
[----:B------:R-:W-:Y:S04]  /*5cc0*/  USEL UR10, UR6, UR4, !UP4 ;  /* 0x00000004060a7287 */ /* 0x000fe8000e000000 */
[----:B------:R-:W-:Y:S01]  /*5cd0*/  UIADD3 UR11, UPT, UPT, -UR10, URZ, URZ ;  /* 0x000000ff0a0b7290 */ /* 0x000fe2000fffe1ff */
[----:B------:R-:W-:Y:S02]  /*5ce0*/  @!UP0 UMOV UR4, UR9 ;  /* 0x0000000900048c82 */ /* 0x000fe40008000000 */
[----:B------:R-:W-:Y:S02]  /*5cf0*/  @!UP0 USHF.R.U32.HI UR4, URZ, UR23, UR4 ;  /* 0x00000017ff048299 */ /* 0x000fe40008011604 */
[----:B------:R-:W-:Y:S02]  /*5d00*/  UIMAD UR8, UR42, UR11, UR6 ;  /* 0x0000000b2a0872a4 */ /* 0x000fe4000f8e0206 */
[----:B------:R-:W-:Y:S04]  /*5d10*/  @!UP0 USEL UR4, UR5, UR4, !UP4 ;  /* 0x0000000405048287 */ /* 0x000fe8000e000000 */
[----:B------:R-:W-:Y:S02]  /*5d20*/  @!UP0 UIMAD UR8, UR7, UR8, UR4 ;  /* 0x00000008070882a4 */ /* 0x000fe4000f8e0204 */
[----:B------:R-:W-:Y:S02]  /*5d30*/  @!UP0 UIADD3 UR9, UPT, UPT, UR10, -UR4, URZ ;  /* 0x800000040a098290 */ /* 0x000fe4000fffe0ff */
[----:B------:R-:W-:Y:S02]  /*5d40*/  UIADD3 UR4, UPT, UPT, -UR5, URZ, URZ ;  /* 0x000000ff05047290 */ /* 0x000fe4000fffe1ff */
[----:B------:R-:W-:Y:S02]  /*5d50*/  UIADD3 UR7, UPT, UPT, -UR6, URZ, URZ ;  /* 0x000000ff06077290 */ /* 0x000fe4000fffe1ff */
[----:B------:R-:W-:Y:S02]  /*5d60*/  @!UP0 UIMAD UR6, UR9, UR42, UR5 ;  /* 0x0000002a090682a4 */ /* 0x000fe4000f8e0205 */
[----:B------:R-:W-:Y:S02]  /*5d70*/  UIMAD UR14, UR15, UR4, UR14 ;  /* 0x000000040f0e72a4 */ /* 0x000fe4000f8e020e */
[----:B------:R-:W-:Y:S01]  /*5d80*/  UIMAD UR13, UR30, UR7, UR13 ;  /* 0x000000071e0d72a4 */ /* 0x000fe2000f8e020d */
[----:B------:R-:W-:Y:S02]  /*5d90*/  @!UP0 UMOV UR5, UR8 ;  /* 0x0000000800058c82 */ /* 0x000fe40008000000 */
[----:B------:R-:W-:Y:S02]  /*5da0*/  UIMAD UR14, UR5, UR15, UR14 ;  /* 0x0000000f050e72a4 */ /* 0x000fe4000f8e020e */
[----:B------:R-:W-:Y:S11]  /*5db0*/  UIMAD UR13, UR6, UR30, UR13 ;  /* 0x0000001e060d72a4 */ /* 0x000ff6000f8e020d */
[----:B------:R-:W-:Y:S01]  /*5dc0*/  @!UPT UIADD3 URZ, UPT, UPT, URZ, URZ, URZ ;  /* 0x000000fffffff290 */ /* 0x000fe2000fffe0ff */
.L_x_116:
[----:B------:R-:W4:Y:S01]  /*5dd0*/  @!UP2 LDCU.128 UR8, c[0x0][0xb10] ;  /* 0x00016200ff08a7ac */ /* 0x000f220008000c00 */
[C---:B-1----:R-:W-:Y:S02]  /*5de0*/  ISETP.NE.U32.AND P1, PT, R4.reuse, RZ, PT ;  /* 0x000000ff0400720c */ /* 0x042fe40003f25070 */
[----:B------:R-:W-:Y:S02]  /*5df0*/  ISETP.NE.U32.AND P0, PT, R4, RZ, PT ;  /* 0x000000ff0400720c */ /* 0x000fe40003f05070 */
[C---:B------:R-:W-:Y:S02]  /*5e00*/  ISETP.NE.AND.EX P1, PT, R5.reuse, RZ, PT, P1 ;  /* 0x000000ff0500720c */ /* 0x040fe40003f25310 */
[----:B------:R-:W-:Y:S01]  /*5e10*/  ISETP.NE.AND.EX P0, PT, R5, RZ, PT, P0 ;  /* 0x000000ff0500720c */ /* 0x000fe20003f05300 */
[----:B------:R-:W1:Y:S01]  /*5e20*/  @!UP2 LDCU UR5, c[0x0][0xb0c] ;  /* 0x00016180ff05a7ac */ /* 0x000e620008000800 */
[----:B------:R-:W-:Y:S01]  /*5e30*/  SHF.L.U32 R9, R15, 0x1f, RZ ;  /* 0x0000001f0f097819 */ /* 0x000fe200000006ff */
[----:B------:R-:W-:Y:S02]  /*5e40*/  USHF.L.U32 UR19, UR16, 0x7, URZ ;  /* 0x0000000710137899 */ /* 0x000fe400080006ff */
[----:B------:R-:W-:Y:S02]  /*5e50*/  USHF.L.U32 UR18, UR20, 0x7, URZ ;  /* 0x0000000714127899 */ /* 0x000fe400080006ff */
[----:B----4-:R-:W-:Y:S07]  /*5e60*/  UIMAD.WIDE.U32 UR6, UR14, UR8, URZ ;  /* 0x000000080e0672a5 */ /* 0x010fee000f8e00ff */
[----:B------:R-:W-:Y:S01]  /*5e70*/  @!UP2 UMOV UR4, UR7 ;  /* 0x000000070004ac82 */ /* 0x000fe20008000000 */
[----:B-1----:R-:W-:Y:S02]  /*5e80*/  @!UP2 UISETP.NE.AND UP0, UPT, UR5, 0x1, UPT ;  /* 0x000000010500a88c */ /* 0x002fe4000bf05270 */
[----:B------:R-:W-:Y:S02]  /*5e90*/  @!UP2 USHF.R.U32.HI UR4, URZ, UR9, UR4 ;  /* 0x00000009ff04a299 */ /* 0x000fe40008011604 */
[----:B------:R-:W-:Y:S02]  /*5ea0*/  UIMAD.WIDE.U32 UR6, UR13, UR11, URZ ;  /* 0x0000000b0d0672a5 */ /* 0x000fe4000f8e00ff */
[----:B------:R-:W-:Y:S02]  /*5eb0*/  @!UP2 USEL UR8, UR14, UR4, !UP0 ;  /* 0x000000040e08a287 */ /* 0x000fe4000c000000 */
[----:B------:R-:W-:Y:S03]  /*5ec0*/  @!UP2 UISETP.NE.AND UP0, UPT, UR10, 0x1, UPT ;  /* 0x000000010a00a88c */ /* 0x000fe6000bf05270 */
[----:B------:R-:W-:Y:S02]  /*5ed0*/  @!UP2 UMOV UR6, UR7 ;  /* 0x000000070006ac82 */ /* 0x000fe40008000000 */
[----:B------:R-:W1:Y:S02]  /*5ee0*/  @!UP2 LDCU UR4, c[0x0][0xb20] ;  /* 0x00016400ff04a7ac */ /* 0x000e640008000800 */
[----:B-1----:R-:W-:Y:S04]  /*5ef0*/  @!UP2 USHF.R.U32.HI UR6, URZ, UR4, UR6 ;  /* 0x00000004ff06a299 */ /* 0x002fe80008011606 */
[----:B------:R-:W-:Y:S04]  /*5f00*/  @!UP2 USEL UR6, UR13, UR6, !UP0 ;  /* 0x000000060d06a287 */ /* 0x000fe8000c000000 */
[----:B------:R-:W-:Y:S02]  /*5f10*/  @!UP2 UIADD3 UR4, UPT, UPT, -UR8, UR6, URZ ;  /* 0x000000060804a290 */ /* 0x000fe4000fffe1ff */
[----:B------:R-:W-:Y:S02]  /*5f20*/  @!UP2 UIADD3 UR6, UPT, UPT, UR8, -UR6, URZ ;  /* 0x800000060806a290 */ /* 0x000fe4000fffe0ff */
[----:B------:R-:W-:Y:S02]  /*5f30*/  @!UP2 UIMAD UR14, UR4, UR5, UR14 ;  /* 0x00000005040ea2a4 */ /* 0x000fe4000f8e020e */
[----:B------:R-:W-:Y:S01]  /*5f40*/  @!UP2 UIMAD UR13, UR6, UR10, UR13 ;  /* 0x0000000a060da2a4 */ /* 0x000fe2000f8e020d */
[----:B------:R-:W-:Y:S11]  /*5f50*/  BRA.U UP3, `(.L_x_117) ;  /* 0x0000000103107547 */ /* 0x000ff6000b800000 */
[----:B---3--:R-:W-:Y:S04]  /*5f60*/  MOV R0, UR37 ;  /* 0x0000002500007c02 */ /* 0x008fe80008000f00 */
[----:B------:R-:W-:Y:S04]  /*5f70*/  SHF.L.U32 R11, R0, 0x1f, RZ ;  /* 0x0000001f000b7819 */ /* 0x000fe800000006ff */
[----:B------:R-:W1:Y:S02]  /*5f80*/  SYNCS.PHASECHK.TRANS64.TRYWAIT P2, [UR21+0x228], R11 ;  /* 0x0002280bff0075a7 */ /* 0x000e640008041115 */
[----:B-1----:R-:W-:Y:S05]  /*5f90*/  @!P2 BRA `(.L_x_118) ;  /* 0x00000054007ca947 */ /* 0x002fea0003800000 */
.L_x_117:
[----:B------:R-:W-:Y:S05]  /*5fa0*/  @!P1 BRA `(.L_x_119) ;  /* 0x0000000000309947 */ /* 0x000fea0003800000 */
[----:B------:R-:W-:Y:S01]  /*5fb0*/  ISETP.NE.U32.AND P1, PT, R2, RZ, PT ;  /* 0x000000ff0200720c */ /* 0x000fe20003f25070 */
[----:B------:R-:W4:Y:S01]  /*5fc0*/  LDCU.64 UR4, c[0x0][0x358] ;  /* 0x00006b00ff0477ac */ /* 0x000f220008000a00 */
[----:B------:R-:W-:Y:S02]  /*5fd0*/  IMAD.MOV.U32 R144, RZ, RZ, 0x1 ;  /* 0x00000001ff907424 */ /* 0x000fe400078e00ff */
[----:B------:R-:W-:Y:S11]  /*5fe0*/  ISETP.NE.AND.EX P1, PT, R3, RZ, PT, P1 ;  /* 0x000000ff0300720c */ /* 0x000ff60003f25310 */
[----:B------:R-:W-:Y:S02]  /*5ff0*/  @!UPT UIADD3 URZ, UPT, UPT, URZ, URZ, URZ ;  /* 0x000000fffffff290 */ /* 0x000fe4000fffe0ff */
[----:B-1----:R-:W1:Y:S01]  /*6000*/  @P1 LDC.64 R10, c[0x0][0x888] ;  /* 0x00022200ff0a1b82 */ /* 0x002e620000000a00 */
[----:B---3--:R-:W-:Y:S04]  /*6010*/  @P1 IMAD R0, R4, UR36, RZ ;  /* 0x0000002404001c24 */ /* 0x008fe8000f8e02ff */
[----:B-1----:R-:W-:Y:S04]  /*6020*/  @P1 IMAD.WIDE R10, R0, 0x4, R10 ;  /* 0x00000004000a1825 */ /* 0x002fe800078e020a */
[----:B------:R-:W-:Y:S01]  /*6030*/  HFMA2 R0, -RZ, RZ, 0, 5.9604644775390625e-08 ;  /* 0x00000001ff007431 */ /* 0x000fe200000001ff */
[----:B----45:R4:W5:Y:S04]  /*6040*/  @P1 LDG.E R72, desc[UR4][R10.64] ;  /* 0x000000040a481981 */ /* 0x030968000c1e1900 */
[----:B------:R-:W-:Y:S01]  /*6050*/  @!P1 PRMT R144, R0, 0x7610, R144 ;  /* 0x0000761000909816 */ /* 0x000fe20000000090 */
[----:B----4-:R-:W1:Y:S06]  /*6060*/  @!P1 LDC R72, c[0x0][0x880] ;  /* 0x00022000ff489b82 */ /* 0x010e6c0000000800 */
.L_x_119:
[----:B-1---5:R-:W-:Y:S01]  /*6070*/  @!P0 ISETP.EQ.AND P1, PT, R72, RZ, PT ;  /* 0x000000ff4800820c */ /* 0x022fe20003f22270 */
[----:B------:R-:W-:Y:S01]  /*6080*/  @!UPT UIADD3 URZ, UPT, UPT, URZ, URZ, URZ ;  /* 0x000000fffffff290 */ /* 0x000fe2000fffe0ff */
[----:B------:R-:W-:Y:S11]  /*6090*/  @!P0 BRA `(.L_x_120) ;  /* 0x0000000000188947 */ /* 0x000ff60003800000 */
[----:B------:R-:W-:Y:S02]  /*60a0*/  LOP3.LUT P0, RZ, R144, 0xff, RZ, 0xc0, !PT ;  /* 0x000000ff90ff7812 */ /* 0x000fe4000780c0ff */
[----:B------:R-:W-:Y:S04]  /*60b0*/  ISETP.NE.U32.AND P1, PT, R2, RZ, PT ;  /* 0x000000ff0200720c */ /* 0x000fe80003f25070 */
[----:B------:R-:W-:Y:S04]  /*60c0*/  ISETP.NE.AND.EX P1, PT, R3, RZ, PT, P1 ;  /* 0x000000ff0300720c */ /* 0x000fe80003f25310 */
[----:B------:R-:W-:Y:S03]  /*60d0*/  PLOP3.LUT P1, PT, P1, PT, PT, 0x8, 0x80 ;  /* 0x000000000080781c */ /* 0x000fe60000f2e170 */
[----:B------:R-:W-:Y:S11]  /*60e0*/  @P0 ISETP.EQ.AND P1, PT, R72, RZ, PT ;  /* 0x000000ff4800020c */ /* 0x000ff60003f22270 */
[----:B------:R-:W-:Y:S02]  /*60f0*/  @!UPT UIADD3 URZ, UPT, UPT, URZ, URZ, URZ ;  /* 0x000000fffffff290 */ /* 0x000fe4000fffe0ff */
.L_x_120:
[----:B------:R-:W1:Y:S01]  /*6100*/  SYNCS.PHASECHK.TRANS64.TRYWAIT P2, [UR21+0x210], R9 ;  /* 0x00021009ff0075a7 */ /* 0x000e620008041115 */
[----:B------:R-:W-:Y:S04]  /*6110*/  ELECT P0, URZ, PT ;  /* 0x0000000000ff782f */ /* 0x000fe80003800000 */
[----:B------:R-:W-:Y:S11]  /*6120*/  PLOP3.LUT P1, PT, P1, P0, PT, 0xf2, 0x2f ;  /* 0x00000000002f781c */ /* 0x000ff60000f21e72 */
[----:B------:R-:W-:Y:S02]  /*6130*/  @!UPT UIADD3 URZ, UPT, UPT, URZ, URZ, URZ ;  /* 0x000000fffffff290 */ /* 0x000fe4000fffe0ff */
[----:B------:R-:W-:Y:S05]  /*6140*/  @!P1 IADD3 R8, P0, PT, R16, 0x580, RZ ;  /* 0x0000058010089810 */ /* 0x000fea0007f1e0ff */
[----:B------:R-:W-:Y:S01]  /*6150*/  @!P1 IMAD.X R6, RZ, RZ, R17, P0 ;  /* 0x000000ffff069224 */ /* 0x000fe200000e0611 */
[----:B-1----:R-:W-:Y:S07]  /*6160*/  @!P2 BRA `(.L_x_121) ;  /* 0x000000540020a947 */ /* 0x002fee0003800000 */
.L_x_241:
[----:B------:R-:W-:Y:S01]  /*6170*/  @!P1 R2UR UR5, R8 ;  /* 0x00000000080592ca */ /* 0x000fe200000e0000 */
[----:B------:R-:W-:Y:S01]  /*6180*/  VOTEU.ALL UP0, P1 ;  /* 0x0000000000ff7886 */ /* 0x000fe20000800000 */
[----:B------:R-:W-:Y:S01]  /*6190*/  @!P1 R2UR UR4, R6 ;  /* 0x00000000060492ca */ /* 0x000fe200000e0000 */
[----:B-1-3--:R-:W-:Y:S01]  /*61a0*/  @!P1 IMAD.MOV.U32 R0, RZ, RZ, 0x2000 ;  /* 0x00002000ff009424 */ /* 0x00afe200078e00ff */
[----:B------:R-:W-:Y:S01]  /*61b0*/  UMOV UR8, 0x0 ;  /* 0x0000000000087882 */ /* 0x000fe20000000000 */
[----:B------:R-:W-:Y:S01]  /*61c0*/  UMOV UR9, 0x10000000 ;  /* 0x1000000000097882 */ /* 0x000fe20000000000 */
[----:B------:R-:W-:Y:S01]  /*61d0*/  @!UP0 UIADD3 UR16, UPT, UPT, UR21, 0x400, URZ ;  /* 0x0000040015108890 */ /* 0x000fe2000fffe0ff */
[----:B------:R-:W-:Y:S01]  /*61e0*/  VIADD R14, R14, 0x1 ;  /* 0x000000010e0e7836 */ /* 0x000fe20000000000 */
[----:B------:R-:W-:Y:S01]  /*61f0*/  VOTEU.ALL UP0, P1 ;  /* 0x0000000000ff7886 */ /* 0x000fe20000800000 */
[----:B------:R-:W-:Y:S01]  /*6200*/  UMOV UR20, UR36 ;  /* 0x0000002400147c82 */ /* 0x000fe20008000000 */
[----:B------:R-:W-:Y:S03]  /*6210*/  UPRMT UR6, UR46, 0x654, UR17 ;  /* 0x000006542e067896 */ /* 0x000fe60008000011 */
[----:B------:R-:W-:Y:S02]  /*6220*/  IMAD.U32 R10, RZ, RZ, UR5 ;  /* 0x00000005ff0a7e24 */ /* 0x000fe4000f8e00ff */
[----:B------:R-:W-:Y:S03]  /*6230*/  IMAD.U32 R11, RZ, RZ, UR4 ;  /* 0x00000004ff0b7e24 */ /* 0x000fe6000f8e00ff */
[----:B------:R-:W-:Y:S02]  /*6240*/  @!P1 R2UR UR4, R10 ;  /* 0x000000000a0492ca */ /* 0x000fe400000e0000 */
[----:B------:R-:W-:Y:S11]  /*6250*/  @!P1 R2UR UR5, R11 ;  /* 0x000000000b0592ca */ /* 0x000ff600000e0000 */
[----:B------:R-:W-:Y:S02]  /*6260*/  @!UPT UIADD3 URZ, UPT, UPT, URZ, URZ, URZ ;  /* 0x000000fffffff290 */ /* 0x000fe4000fffe0ff */
[----:B------:R1:W-:Y:S01]  /*6270*/  @!UP0 UTMALDG.3D [UR16], [UR4], desc[UR8] ;  /* 0x00000810040085b4 */ /* 0x0003e20008011000 */
[----:B------:R1:W-:Y:S01]  /*6280*/  @!P1 SYNCS.ARRIVE.TRANS64.RED.A0TR RZ, [UR21+0x200], R0 ;  /* 0x00020000ffff99a7 */ /* 0x0003e20008300415 */
[----:B------:R-:W-:Y:S01]  /*6290*/  SYNCS.ARRIVE.TRANS64.RED.A1T0 RZ, [UR6], RZ ;  /* 0x000000ffffff79a7 */ /* 0x000fe20008100406 */
[----:B------:R-:W3:Y:S02]  /*62a0*/  SYNCS.PHASECHK.TRANS64.TRYWAIT P0, [UR21+0x218], R9 ;  /* 0x00021809ff0075a7 */ /* 0x000ee40008001115 */
[----:B-1-3--:R-:W-:Y:S05]  /*62b0*/  @!P0 BRA `(.L_x_122) ;  /* 0x0000005000e48947 */ /* 0x00afea0003800000 */
.L_x_243:
[----:B------:R-:W-:Y:S01]  /*62c0*/  @!P1 IADD3 R6, P0, PT, R16, 0x580, RZ ;  /* 0x0000058010069810 */ /* 0x000fe20007f1e0ff */
[----:B------:R-:W-:Y:S01]  /*62d0*/  VOTEU.ALL UP0, P1 ;  /* 0x0000000000ff7886 */ /* 0x000fe20000800000 */
[----:B------:R-:W-:Y:S01]  /*62e0*/  UMOV UR6, 0x0 ;  /* 0x0000000000067882 */ /* 0x000fe20000000000 */
[----:B------:R-:W-:Y:S01]  /*62f0*/  UMOV UR7, 0x10000000 ;  /* 0x1000000000077882 */ /* 0x000fe20000000000 */
[----:B------:R-:W-:Y:S01]  /*6300*/  @!P1 R2UR UR5, R6 ;  /* 0x00000000060592ca */ /* 0x000fe200000e0000 */
[----:B-1----:R-:W-:Y:S01]  /*6310*/  @!P1 IMAD.X R0, RZ, RZ, R17, P0 ;  /* 0x000000ffff009224 */ /* 0x002fe200000e0611 */
[----:B------:R-:W-:Y:S01]  /*6320*/  @!UP0 UIADD3 UR10, UPT, UPT, UR18, 0x40, URZ ;  /* 0x00000040120a8890 */ /* 0x000fe2000fffe0ff */
[----:B------:R-:W-:Y:S01]  /*6330*/  ISETP.NE.AND P0, PT, R14, 0x2, PT ;  /* 0x000000020e00780c */ /* 0x000fe20003f05270 */
[----:B------:R-:W-:Y:S01]  /*6340*/  @!UP0 UIADD3 UR8, UPT, UPT, UR21, 0x2400, URZ ;  /* 0x0000240015088890 */ /* 0x000fe2000fffe0ff */
[----:B------:R-:W-:Y:S01]  /*6350*/  LOP3.LUT R15, R15, 0x1, RZ, 0x3c, !PT ;  /* 0x000000010f0f7812 */ /* 0x000fe200078e3cff */
[----:B------:R-:W-:Y:S01]  /*6360*/  @!UP0 UIADD3 UR9, UPT, UPT, UR21, 0x208, URZ ;  /* 0x0000020815098890 */ /* 0x000fe2000fffe0ff */
[----:B------:R-:W-:Y:S01]  /*6370*/  @!P1 R2UR UR4, R0 ;  /* 0x00000000000492ca */ /* 0x000fe200000e0000 */
[----:B------:R-:W-:Y:S01]  /*6380*/  VOTEU.ALL UP0, P1 ;  /* 0x0000000000ff7886 */ /* 0x000fe20000800000 */
[----:B------:R-:W-:Y:S01]  /*6390*/  UMOV UR11, UR19 ;  /* 0x00000013000b7c82 */ /* 0x000fe20008000000 */
[----:B------:R-:W-:Y:S01]  /*63a0*/  UMOV UR12, UR36 ;  /* 0x00000024000c7c82 */ /* 0x000fe20008000000 */
[----:B------:R-:W-:Y:S01]  /*63b0*/  SEL R0, RZ, 0x1, P0 ;  /* 0x00000001ff007807 */ /* 0x000fe20000000000 */
[----:B------:R-:W-:Y:S01]  /*63c0*/  UIADD3 UR20, UPT, UPT, UR13, UR62, URZ ;  /* 0x0000003e0d147290 */ /* 0x000fe2000fffe0ff */
[----:B------:R-:W-:Y:S01]  /*63d0*/  IMAD.U32 R8, RZ, RZ, UR5 ;  /* 0x00000005ff087e24 */ /* 0x000fe2000f8e00ff */
[----:B------:R-:W-:Y:S01]  /*63e0*/  SEL R14, R14, RZ, P0 ;  /* 0x000000ff0e0e7207 */ /* 0x000fe20000000000 */
[----:B------:R-:W-:Y:S01]  /*63f0*/  UIADD3 UR16, UPT, UPT, UR14, UR61, URZ ;  /* 0x0000003d0e107290 */ /* 0x000fe2000fffe0ff */
[----:B------:R-:W-:Y:S01]  /*6400*/  LOP3.LUT R13, R13, R0, RZ, 0x3c, !PT ;  /* 0x000000000d0d7212 */ /* 0x000fe200078e3cff */
[----:B------:R-:W-:Y:S01]  /*6410*/  UPLOP3.LUT UP3, UPT, UPT, UPT, UPT, 0x80, 0x8 ;  /* 0x000000000008789c */ /* 0x000fe20003f6f070 */
[----:B------:R-:W-:Y:S02]  /*6420*/  UMOV UR36, UR26 ;  /* 0x0000001a00247c82 */ /* 0x000fe40008000000 */
[----:B------:R-:W-:Y:S01]  /*6430*/  IMAD.U32 R9, RZ, RZ, UR4 ;  /* 0x00000004ff097e24 */ /* 0x000fe2000f8e00ff */
[----:B------:R-:W-:Y:S04]  /*6440*/  @!P1 R2UR UR4, R8 ;  /* 0x00000000080492ca */ /* 0x000fe800000e0000 */
[----:B------:R-:W-:Y:S11]  /*6450*/  @!P1 R2UR UR5, R9 ;  /* 0x00000000090592ca */ /* 0x000ff600000e0000 */
[----:B------:R-:W-:Y:S02]  /*6460*/  @!UPT UIADD3 URZ, UPT, UPT, URZ, URZ, URZ ;  /* 0x000000fffffff290 */ /* 0x000fe4000fffe0ff */
[----:B------:R3:W-:Y:S01]  /*6470*/  @!UP0 UTMALDG.3D [UR8], [UR4], desc[UR6] ;  /* 0x00000608040085b4 */ /* 0x0007e20008011000 */
[----:B------:R3:W-:Y:S01]  /*6480*/  @!P1 SYNCS.ARRIVE.TRANS64.RED.A0TR RZ, [UR21+0x208], R7 ;  /* 0x00020807ffff99a7 */ /* 0x0007e20008300415 */
[----:B------:R-:W-:Y:S01]  /*6490*/  SYNCS.ARRIVE.TRANS64.RED.A1T0 RZ, [UR33], RZ ;  /* 0x000000ffffff79a7 */ /* 0x000fe20008100421 */
[----:B------:R-:W-:Y:S05]  /*64a0*/  BRA.U UP1, `(.L_x_123) ;  /* 0xfffffff501287547 */ /* 0x000fea000b83ffff */
[----:B------:R-:W-:-:S04]  /*64b0*/  SHF.L.U32 R3, R15, 0x1f, RZ ;  /* 0x0000001f0f037819 */ /* 0x000fc800000006ff */
[----:B------:R-:W1:Y:S02]  /*64c0*/  SYNCS.PHASECHK.TRANS64.TRYWAIT P0, [UR21+0x210], R3 ;  /* 0x00021003ff0075a7 */ /* 0x000e640008001115 */
[----:B-1----:R-:W-:Y:S05]  /*64d0*/  @!P0 BRA `(.L_x_124) ;  /* 0x0000005000748947 */ /* 0x002fea0003800000 */
.L_x_245:
[----:B-1----:R-:W-:-:S07]  /*64e0*/  MOV R0, UR21 ;  /* 0x0000001500007c02 */ /* 0x002fce0008000f00 */
.L_x_125:
[----:B-1----:R-:W-:-:S04]  /*64f0*/  SHF.L.U32 R3, R15, 0x1f, RZ ;  /* 0x0000001f0f037819 */ /* 0x002fc800000006ff */
[----:B------:R1:W4:Y:S03]  /*6500*/  SYNCS.PHASECHK.TRANS64.TRYWAIT P0, [R0+URZ+0x218], R3 ;  /* 0x00021803000075a7 */ /* 0x00032600080011ff */
[----:B----4-:R-:W-:Y:S05]  /*6510*/  @!P0 NANOSLEEP.SYNCS 0x989680 ;  /* 0x009896800000895d */ /* 0x010fea0003900000 */
[----:B------:R-:W4:Y:S02]  /*6520*/  @!P0 SYNCS.PHASECHK.TRANS64 P0, [R0+URZ+0x218], R3 ;  /* 0x00021803000085a7 */ /* 0x000f2400080010ff */
[----:B--234-:R-:W-:Y:S05]  /*6530*/  @P0 EXIT ;  /* 0x000000000000094d */ /* 0x01cfea0003800000 */
[----:B------:R-:W-:Y:S05]  /*6540*/  BRA `(.L_x_125) ;  /* 0xfffffffc00e87947 */ /* 0x000fea000383ffff */
.L_x_114:
[----:B------:R-:W-:-:S06]  /*6550*/  UISETP.GE.AND UP0, UPT, UR25, 0x4, UPT ;  /* 0x000000041900788c */ /* 0x000fcc000bf06270 */
[----:B------:R-:W-:-:S13]  /*6560*/  PLOP3.LUT P0, PT, PT, PT, UP0, 0x80, 0x8 ;  /* 0x000000000008781c */ /* 0x000fda0003f0f008 */
[----:B-1----:R-:W-:Y:S05]  /*6570*/  @!P0 EXIT ;  /* 0x000000000000894d */ /* 0x002fea0003800000 */
[----:B------:R-:W-:Y:S01]  /*6580*/  BAR.SYNC.DEFER_BLOCKING 0x6, 0xa0 ;  /* 0x0182800000007b1d */ /* 0x000fe20000010000 */
[C---:B------:R-:W-:Y:S01]  /*6590*/  IMAD.SHL.U32 R2, R156.reuse, 0x40, RZ ;  /* 0x000000409c027824 */ /* 0x040fe200078e00ff */
[C---:B------:R-:W-:Y:S01]  /*65a0*/  R2P PR, R156.reuse, 0x6 ;  /* 0x000000069c007804 */ /* 0x040fe20000000000 */
[----:B------:R-:W-:Y:S01]  /*65b0*/  IMAD.MOV.U32 R153, RZ, RZ, 0x20 ;  /* 0x00000020ff997424 */ /* 0x000fe200078e00ff */
[----:B------:R-:W-:Y:S01]  /*65c0*/  CS2R R150, SRZ ;  /* 0x0000000000967805 */ /* 0x000fe2000001ff00 */
[C---:B------:R-:W-:Y:S01]  /*65d0*/  IMAD.U32 R69, R156.reuse, 0x10000, RZ ;  /* 0x000100009c457824 */ /* 0x040fe200078e00ff */
[----:B------:R-:W-:Y:S02]  /*65e0*/  UMOV UR44, 0x400 ;  /* 0x00000400002c7882 */ /* 0x000fe40000000000 */
[----:B------:R-:W1:Y:S01]  /*65f0*/  LDC.64 R140, c[0x0][0x888] ;  /* 0x00022200ff8c7b82 */ /* 0x000e620000000a00 */
[----:B------:R-:W-:Y:S01]  /*6600*/  ULEA UR44, UR46, UR44, 0x18 ;  /* 0x0000002c2e2c7291 */ /* 0x000fe2000f8ec0ff */
[----:B------:R-:W-:Y:S01]  /*6610*/  IMAD.SHL.U32 R135, R156, 0x8, RZ ;  /* 0x000000089c877824 */ /* 0x000fe200078e00ff */
[----:B------:R-:W-:Y:S01]  /*6620*/  LOP3.LUT R6, R2, 0x180, RZ, 0xc0, !PT ;  /* 0x0000018002067812 */ /* 0x000fe200078ec0ff */
[----:B------:R-:W-:Y:S01]  /*6630*/  IMAD.MOV.U32 R154, RZ, RZ, 0x10 ;  /* 0x00000010ff9a7424 */ /* 0x000fe200078e00ff */
[----:B------:R-:W-:Y:S01]  /*6640*/  SEL R153, R153, 0xffffffe0, !P2 ;  /* 0xffffffe099997807 */ /* 0x000fe20005000000 */
[----:B------:R-:W-:Y:S01]  /*6650*/  UIADD3 UR4, UPT, UPT, UR44, 0x4400, URZ ;  /* 0x000044002c047890 */ /* 0x000fe2000fffe0ff */
[----:B------:R-:W-:Y:S01]  /*6660*/  LOP3.LUT R69, R69, 0x600000, RZ, 0xc0, !PT ;  /* 0x0060000045457812 */ /* 0x000fe200078ec0ff */
[----:B------:R-:W2:Y:S01]  /*6670*/  LDC.64 R142, c[0x0][0x890] ;  /* 0x00022400ff8e7b82 */ /* 0x000ea20000000a00 */
[----:B------:R-:W-:Y:S01]  /*6680*/  LOP3.LUT R135, R6, 0x30, R135, 0xf8, !PT ;  /* 0x0000003006877812 */ /* 0x000fe200078ef887 */
[----:B------:R-:W-:Y:S01]  /*6690*/  IMAD.MOV.U32 R68, RZ, RZ, RZ ;  /* 0x000000ffff447224 */ /* 0x000fe200078e00ff */
[----:B------:R-:W-:Y:S01]  /*66a0*/  SEL R154, R154, 0xfffffff0, !P1 ;  /* 0xfffffff09a9a7807 */ /* 0x000fe20004800000 */
[----:B------:R-:W-:Y:S01]  /*66b0*/  IMAD.MOV.U32 R147, RZ, RZ, RZ ;  /* 0x000000ffff937224 */ /* 0x000fe200078e00ff */
[----:B------:R-:W-:-:S02]  /*66c0*/  SHF.R.S32.HI R3, RZ, 0x4, R153 ;  /* 0x00000004ff037819 */ /* 0x000fc40000011499 */
[----:B------:R-:W-:Y:S02]  /*66d0*/  CS2R R148, SRZ ;  /* 0x0000000000947805 */ /* 0x000fe4000001ff00 */
[----:B------:R-:W-:Y:S01]  /*66e0*/  LOP3.LUT R135, R135, 0x1e40, R2, 0xf8, !PT ;  /* 0x00001e4087877812 */ /* 0x000fe200078ef802 */
[----:B------:R-:W3:Y:S01]  /*66f0*/  LDC.64 R138, c[0x0][0x8b0] ;  /* 0x00022c00ff8a7b82 */ /* 0x000ee20000000a00 */
[----:B------:R-:W4:Y:S01]  /*6700*/  LDS R0, [UR44+0x2e0] ;  /* 0x0002e02cff007984 */ /* 0x000f220008000800 */
[----:B------:R-:W-:Y:S01]  /*6710*/  LOP3.LUT R156, R156, 0x60, RZ, 0xc0, !PT ;  /* 0x000000609c9c7812 */ /* 0x000fe200078ec0ff */
[----:B------:R-:W-:Y:S01]  /*6720*/  IMAD.U32 R155, RZ, RZ, UR4 ;  /* 0x00000004ff9b7e24 */ /* 0x000fe2000f8e00ff */
[----:B------:R-:W-:Y:S01]  /*6730*/  LEA.HI.SX32 R152, R154, R3, 0x1c ;  /* 0x000000039a987211 */ /* 0x000fe200078fe2ff */
[----:B------:R-:W1:Y:S03]  /*6740*/  LDCU UR58, c[0x0][0x370] ;  /* 0x00006e00ff3a77ac */ /* 0x000e660008000800 */
[----:B------:R-:W1:Y:S01]  /*6750*/  LDC.64 R136, c[0x0][0x8a8] ;  /* 0x00022a00ff887b82 */ /* 0x000e620000000a00 */
[----:B------:R-:W1:Y:S01]  /*6760*/  LDCU UR43, c[0x0][0xb0c] ;  /* 0x00016180ff2b77ac */ /* 0x000e620008000800 */
[----:B------:R-:W1:Y:S01]  /*6770*/  LDCU UR63, c[0x0][0xb20] ;  /* 0x00016400ff3f77ac */ /* 0x000e620008000800 */
[----:B------:R-:W1:Y:S01]  /*6780*/  LDCU UR39, c[0x0][0xb30] ;  /* 0x00016600ff2777ac */ /* 0x000e620008000800 */
[----:B------:R-:W1:Y:S01]  /*6790*/  LDCU.64 UR56, c[0x0][0x888] ;  /* 0x00011100ff3877ac */ /* 0x000e620008000a00 */
[----:B------:R-:W1:Y:S01]  /*67a0*/  LDCU.64 UR40, c[0x0][0xb28] ;  /* 0x00016500ff2877ac */ /* 0x000e620008000a00 */
[----:B------:R-:W1:Y:S01]  /*67b0*/  LDCU.128 UR52, c[0x0][0xb10] ;  /* 0x00016200ff3477ac */ /* 0x000e620008000c00 */
[----:B------:R-:W1:Y:S01]  /*67c0*/  LDCU UR47, c[0x0][0x374] ;  /* 0x00006e80ff2f77ac */ /* 0x000e620008000800 */
[----:B------:R-:W-:Y:S01]  /*67d0*/  UIADD3 UR60, UPT, UPT, UR44, 0x400, URZ ;  /* 0x000004002c3c7890 */ /* 0x000fe2000fffe0ff */
[----:B--2-4-:R-:W-:-:S11]  /*67e0*/  IMAD.IADD R69, R0, 0x1, R69 ;  /* 0x0000000100457824 */ /* 0x014fd600078e0245 */
.L_x_151:
[----:B------:R-:W-:Y:S02]  /*67f0*/  LEA R3, R147, UR44, 0x3 ;  /* 0x0000002c93037c11 */ /* 0x000fe4000f8e18ff */
[----:B------:R-:W-:Y:S02]  /*6800*/  SHF.L.U32 R0, R149, 0x1f, RZ ;  /* 0x0000001f95007819 */ /* 0x000fe400000006ff */
[----:B------:R-:W-:Y:S02]  /*6810*/  LEA R5, R147, UR44, 0x4 ;  /* 0x0000002c93057c11 */ /* 0x000fe4000f8e20ff */
[----:B------:R-:W2:Y:S02]  /*6820*/  SYNCS.PHASECHK.TRANS64.TRYWAIT P0, [R3+URZ+0x230], R0 ;  /* 0x00023000030075a7 */ /* 0x000ea400080011ff */
[----:B-12---:R-:W-:Y:S05]  /*6830*/  @!P0 BRA `(.L_x_126) ;  /* 0x0000004c00b48947 */ /* 0x006fea0003800000 */
.L_x_246:
[----:B------:R-:W4:Y:S01]  /*6840*/  LDS.128 R4, [R5+0x2c0] ;  /* 0x0002c00005047984 */ /* 0x000f220000000c00 */
[----:B------:R-:W-:Y:S01]  /*6850*/  UISETP.GE.AND UP0, UPT, UR42, 0x1, UPT ;  /* 0x000000012a00788c */ /* 0x000fe2000bf06270 */
[----:B------:R-:W-:Y:S01]  /*6860*/  @!PT LDS RZ, [RZ] ;  /* 0x00000000fffff984 */ /* 0x000fe20000000800 */
[----:B------:R-:W-:Y:S01]  /*6870*/  @!PT LDS RZ, [RZ] ;  /* 0x00000000fffff984 */ /* 0x000fe20000000800 */
[----:B------:R-:W-:Y:S01]  /*6880*/  @!PT LDS RZ, [RZ] ;  /* 0x00000000fffff984 */ /* 0x000fe20000000800 */
[----:B------:R-:W-:Y:S01]  /*6890*/  @!PT LDS RZ, [RZ] ;  /* 0x00000000fffff984 */ /* 0x000fe20000000800 */
[----:B------:R1:W-:Y:S06]  /*68a0*/  MEMBAR.ALL.CTA ;  /* 0x0000000000007992 */ /* 0x0003ec0000008000 */
[----:B-1----:R-:W1:Y:S01]  /*68b0*/  FENCE.VIEW.ASYNC.S ;  /* 0x00000000000073c6 */ /* 0x002e620000000000 */
[----:B----4-:R-:W-:Y:S11]  /*68c0*/  LOP3.LUT P0, RZ, R6, 0x1, RZ, 0xc0, !PT ;  /* 0x0000000106ff7812 */ /* 0x010ff6000780c0ff */
[----:B------:R-:W-:Y:S02]  /*68d0*/  @!UPT UIADD3 URZ, UPT, UPT, URZ, URZ, URZ ;  /* 0x000000fffffff290 */ /* 0x000fe4000fffe0ff */
[----:B-1----:R-:W-:Y:S01]  /*68e0*/  VOTEU.ANY UP1, P0 ;  /* 0x0000000000ff7886 */ /* 0x002fe20000020100 */
[----:B------:R-:W-:Y:S01]  /*68f0*/  PLOP3.LUT P0, PT, PT, PT, UP1, 0x80, 0x8 ;  /* 0x000000000008781c */ /* 0x000fe20003f0f018 */
[----:B------:R-:W-:Y:S11]  /*6900*/  UP2UR UR45, UPR, URZ, 0x2 ;  /* 0x00000002ff2d7883 */ /* 0x000ff60008000000 */
[----:B------:R-:W-:Y:S01]  /*6910*/  @!UPT UIADD3 URZ, UPT, UPT, URZ, URZ, URZ ;  /* 0x000000fffffff290 */ /* 0x000fe2000fffe0ff */
[----:B--2---:R-:W-:Y:S02]  /*6920*/  @P0 SHF.R.U32.HI R0, RZ, 0x10, R5 ;  /* 0x00000010ff000819 */ /* 0x004fe40000011605 */
        /* <DEDUP_REMOVED lines=14> */
[----:B------:R-:W-:Y:S02]  /*6a10*/  UISETP.NE.AND UP0, UPT, UR54, 0x1, UPT ;  /* 0x000000013600788c */ /* 0x000fe4000bf05270 */
[----:B------:R-:W-:Y:S02]  /*6a20*/  UIMAD.WIDE.U32 UR8, UR37, UR55, URZ ;  /* 0x00000037250872a5 */ /* 0x000fe4000f8e00ff */
[----:B------:R-:W-:Y:S02]  /*6a30*/  UIMAD.WIDE.U32 UR10, UR38, UR52, URZ ;  /* 0x00000034260a72a5 */ /* 0x000fe4000f8e00ff */
[----:B------:R-:W-:Y:S02]  /*6a40*/  UISETP.NE.AND UP1, UPT, UR43, 0x1, UPT ;  /* 0x000000012b00788c */ /* 0x000fe4000bf25270 */
[----:B------:R-:W-:Y:S01]  /*6a50*/  UISETP.NE.AND UP2, UPT, UR42, 0x1, UPT ;  /* 0x000000012a00788c */ /* 0x000fe2000bf45270 */
[----:B------:R-:W-:Y:S02]  /*6a60*/  UMOV UR4, UR5 ;  /* 0x0000000500047c82 */ /* 0x000fe40008000000 */
[----:B------:R-:W-:Y:S03]  /*6a70*/  USHF.R.U32.HI UR5, URZ, UR63, UR4 ;  /* 0x0000003fff057299 */ /* 0x000fe60008011604 */
[----:B------:R-:W-:Y:S02]  /*6a80*/  UMOV UR4, UR7 ;  /* 0x0000000700047c82 */ /* 0x000fe40008000000 */
[----:B------:R-:W-:Y:S02]  /*6a90*/  USHF.R.U32.HI UR7, URZ, UR53, UR4 ;  /* 0x00000035ff077299 */ /* 0x000fe40008011604 */
[----:B------:R-:W-:Y:S02]  /*6aa0*/  USEL UR4, UR47, UR5, !UP0 ;  /* 0x000000052f047287 */ /* 0x000fe4000c000000 */
[----:B------:R-:W-:Y:S01]  /*6ab0*/  USEL UR7, UR58, UR7, !UP1 ;  /* 0x000000073a077287 */ /* 0x000fe2000c800000 */
[----:B------:R-:W-:Y:S01]  /*6ac0*/  UMOV UR5, UR9 ;  /* 0x0000000900057c82 */ /* 0x000fe20008000000 */
[----:B------:R-:W-:Y:S02]  /*6ad0*/  UIMAD.WIDE.U32 UR8, UR4, UR40, URZ ;  /* 0x00000028040872a5 */ /* 0x000fe4000f8e00ff */
[----:B------:R-:W-:Y:S03]  /*6ae0*/  USHF.R.U32.HI UR6, URZ, UR63, UR5 ;  /* 0x0000003fff067299 */ /* 0x000fe60008011605 */
[----:B------:R-:W-:Y:S01]  /*6af0*/  UMOV UR5, UR11 ;  /* 0x0000000b00057c82 */ /* 0x000fe20008000000 */
[----:B------:R-:W-:Y:S02]  /*6b00*/  UIMAD.WIDE.U32 UR10, UR7, UR40, URZ ;  /* 0x00000028070a72a5 */ /* 0x000fe4000f8e00ff */
[----:B------:R-:W-:Y:S02]  /*6b10*/  USHF.R.U32.HI UR12, URZ, UR53, UR5 ;  /* 0x00000035ff0c7299 */ /* 0x000fe40008011605 */
[----:B------:R-:W-:Y:S01]  /*6b20*/  USEL UR6, UR37, UR6, !UP0 ;  /* 0x0000000625067287 */ /* 0x000fe2000c000000 */
[----:B------:R-:W-:Y:S02]  /*6b30*/  UMOV UR5, UR9 ;  /* 0x0000000900057c82 */ /* 0x000fe40008000000 */
[----:B------:R-:W-:Y:S01]  /*6b40*/  UMOV UR10, UR11 ;  /* 0x0000000b000a7c82 */ /* 0x000fe20008000000 */
[----:B------:R-:W-:Y:S02]  /*6b50*/  @UP2 USHF.R.U32.HI UR4, URZ, UR41, UR5 ;  /* 0x00000029ff042299 */ /* 0x000fe40008011605 */
[----:B------:R-:W-:Y:S02]  /*6b60*/  @UP2 USHF.R.U32.HI UR7, URZ, UR41, UR10 ;  /* 0x00000029ff072299 */ /* 0x000fe4000801160a */
[----:B------:R-:W-:Y:S02]  /*6b70*/  UIMAD UR4, UR42, UR4, URZ ;  /* 0x000000042a0472a4 */ /* 0x000fe4000f8e02ff */
[----:B------:R-:W-:Y:S02]  /*6b80*/  UIMAD.WIDE.U32 UR10, UR6, UR40, URZ ;  /* 0x00000028060a72a5 */ /* 0x000fe4000f8e00ff */
[----:B------:R-:W-:Y:S02]  /*6b90*/  USEL UR5, UR38, UR12, !UP1 ;  /* 0x0000000c26057287 */ /* 0x000fe4000c800000 */
[----:B------:R-:W-:Y:S02]  /*6ba0*/  UIMAD UR8, UR42, UR7, URZ ;  /* 0x000000072a0872a4 */ /* 0x000fe4000f8e02ff */
[----:B------:R-:W-:Y:S03]  /*6bb0*/  UISETP.GE.AND UP0, UPT, UR6, UR4, UPT ;  /* 0x000000040600728c */ /* 0x000fe6000bf06270 */
[----:B------:R-:W-:Y:S01]  /*6bc0*/  UMOV UR4, UR11 ;  /* 0x0000000b00047c82 */ /* 0x000fe20008000000 */
[----:B------:R-:W-:Y:S02]  /*6bd0*/  UISETP.GE.OR UP0, UPT, UR5, UR8, UP0 ;  /* 0x000000080500728c */ /* 0x000fe40008706670 */
[----:B------:R-:W-:Y:S02]  /*6be0*/  USHF.R.U32.HI UR4, URZ, UR41, UR4 ;  /* 0x00000029ff047299 */ /* 0x000fe40008011604 */
[----:B------:R-:W-:Y:S02]  /*6bf0*/  UIMAD.WIDE.U32 UR8, UR5, UR40, URZ ;  /* 0x00000028050872a5 */ /* 0x000fe4000f8e00ff */
[----:B------:R-:W-:Y:S02]  /*6c00*/  USEL UR11, UR6, UR4, !UP2 ;  /* 0x00000004060b7287 */ /* 0x000fe4000d000000 */
[----:B------:R-:W-:Y:S02]  /*6c10*/  UIADD3 UR8, UPT, UPT, -UR5, URZ, URZ ;  /* 0x000000ff05087290 */ /* 0x000fe4000fffe1ff */
[----:B------:R-:W-:Y:S01]  /*6c20*/  UIADD3 UR10, UPT, UPT, -UR11, URZ, URZ ;  /* 0x000000ff0b0a7290 */ /* 0x000fe2000fffe1ff */
[----:B------:R-:W-:Y:S01]  /*6c30*/  @!UP0 UMOV UR4, UR9 ;  /* 0x0000000900048c82 */ /* 0x000fe20008000000 */
[----:B------:R-:W-:Y:S02]  /*6c40*/  UIADD3 UR9, UPT, UPT, -UR6, URZ, URZ ;  /* 0x000000ff06097290 */ /* 0x000fe4000fffe1ff */
[----:B------:R-:W-:Y:S02]  /*6c50*/  @!UP0 USHF.R.U32.HI UR4, URZ, UR41, UR4 ;  /* 0x00000029ff048299 */ /* 0x000fe40008011604 */
[----:B------:R-:W-:Y:S02]  /*6c60*/  UIMAD UR10, UR42, UR10, UR6 ;  /* 0x0000000a2a0a72a4 */ /* 0x000fe4000f8e0206 */
[----:B------:R-:W-:Y:S04]  /*6c70*/  @!UP0 USEL UR4, UR5, UR4, !UP2 ;  /* 0x0000000405048287 */ /* 0x000fe8000d000000 */
[----:B------:R-:W-:Y:S02]  /*6c80*/  @!UP0 UIMAD UR10, UR7, UR10, UR4 ;  /* 0x0000000a070a82a4 */ /* 0x000fe4000f8e0204 */
[----:B------:R-:W-:Y:S02]  /*6c90*/  @!UP0 UIADD3 UR11, UPT, UPT, UR11, -UR4, URZ ;  /* 0x800000040b0b8290 */ /* 0x000fe4000fffe0ff */
[----:B------:R-:W-:Y:S02]  /*6ca0*/  UIMAD UR7, UR43, UR8, UR38 ;  /* 0x000000082b0772a4 */ /* 0x000fe4000f8e0226 */
[----:B------:R-:W-:Y:S02]  /*6cb0*/  @!UP0 UIMAD UR6, UR11, UR42, UR5 ;  /* 0x0000002a0b0682a4 */ /* 0x000fe4000f8e0205 */
[----:B------:R-:W-:Y:S01]  /*6cc0*/  UIMAD UR4, UR54, UR9, UR37 ;  /* 0x00000009360472a4 */ /* 0x000fe2000f8e0225 */
[----:B------:R-:W-:Y:S02]  /*6cd0*/  @!UP0 UMOV UR5, UR10 ;  /* 0x0000000a00058c82 */ /* 0x000fe40008000000 */
[----:B------:R-:W-:Y:S02]  /*6ce0*/  UIMAD UR38, UR5, UR43, UR7 ;  /* 0x0000002b052672a4 */ /* 0x000fe4000f8e0207 */
[----:B------:R-:W-:Y:S11]  /*6cf0*/  UIMAD UR37, UR6, UR54, UR4 ;  /* 0x00000036062572a4 */ /* 0x000ff6000f8e0204 */
[----:B------:R-:W-:Y:S01]  /*6d00*/  @!UPT UIADD3 URZ, UPT, UPT, URZ, URZ, URZ ;  /* 0x000000fffffff290 */ /* 0x000fe2000fffe0ff */
.L_x_127:
[----:B------:R-:W-:Y:S01]  /*6d10*/  UISETP.NE.AND UP0, UPT, UR39, 0x1, UPT ;  /* 0x000000012700788c */ /* 0x000fe2000bf05270 */
[----:B------:R-:W-:Y:S01]  /*6d20*/  IADD3 R147, PT, PT, R147, 0x1, RZ ;  /* 0x0000000193937810 */ /* 0x000fe20007ffe0ff */
[----:B------:R-:W-:Y:S02]  /*6d30*/  USHF.L.U32 UR50, UR16, 0x7, URZ ;  /* 0x0000000710327899 */ /* 0x000fe400080006ff */
[----:B------:R-:W-:Y:S07]  /*6d40*/  USHF.L.U32 UR49, UR20, 0x7, URZ ;  /* 0x0000000714317899 */ /* 0x000fee00080006ff */
[----:B------:R-:W2:Y:S01]  /*6d50*/  @!UP0 LDCU.128 UR12, c[0x0][0xb10] ;  /* 0x00016200ff0c87ac */ /* 0x000ea20008000c00 */
[----:B------:R-:W4:Y:S01]  /*6d60*/  @!UP0 LDCU UR5, c[0x0][0xb0c] ;  /* 0x00016180ff0587ac */ /* 0x000f220008000800 */
[----:B------:R-:W3:Y:S01]  /*6d70*/  @!UP0 LDCU UR10, c[0x0][0xb20] ;  /* 0x00016400ff0a87ac */ /* 0x000ee20008000800 */
[----:B--2---:R-:W-:Y:S02]  /*6d80*/  UIMAD.WIDE.U32 UR8, UR38, UR12, URZ ;  /* 0x0000000c260872a5 */ /* 0x004fe4000f8e00ff */
[----:B------:R-:W-:Y:S02]  /*6d90*/  UIMAD.WIDE.U32 UR6, UR37, UR15, URZ ;  /* 0x0000000f250672a5 */ /* 0x000fe4000f8e00ff */
[----:B------:R-:W-:Y:S03]  /*6da0*/  @!UP0 UISETP.NE.AND UP1, UPT, UR14, 0x1, UPT ;  /* 0x000000010e00888c */ /* 0x000fe6000bf25270 */
[----:B------:R-:W-:Y:S01]  /*6db0*/  @!UP0 UMOV UR4, UR9 ;  /* 0x0000000900048c82 */ /* 0x000fe20008000000 */
[----:B----4-:R-:W-:Y:S02]  /*6dc0*/  @!UP0 UISETP.NE.AND UP2, UPT, UR5, 0x1, UPT ;  /* 0x000000010500888c */ /* 0x010fe4000bf45270 */
[----:B------:R-:W-:Y:S01]  /*6dd0*/  @!UP0 USHF.R.U32.HI UR4, URZ, UR13, UR4 ;  /* 0x0000000dff048299 */ /* 0x000fe20008011604 */
[----:B------:R-:W-:Y:S02]  /*6de0*/  @!UP0 UMOV UR6, UR7 ;  /* 0x0000000700068c82 */ /* 0x000fe40008000000 */
[----:B---3--:R-:W-:Y:S02]  /*6df0*/  @!UP0 USHF.R.U32.HI UR6, URZ, UR10, UR6 ;  /* 0x0000000aff068299 */ /* 0x008fe40008011606 */
[----:B------:R-:W-:Y:S02]  /*6e00*/  @!UP0 USEL UR7, UR38, UR4, !UP2 ;  /* 0x0000000426078287 */ /* 0x000fe4000d000000 */
[----:B------:R-:W-:Y:S04]  /*6e10*/  @!UP0 USEL UR6, UR37, UR6, !UP1 ;  /* 0x0000000625068287 */ /* 0x000fe8000c800000 */
[----:B------:R-:W-:Y:S02]  /*6e20*/  @!UP0 UIADD3 UR4, UPT, UPT, -UR7, UR6, URZ ;  /* 0x0000000607048290 */ /* 0x000fe4000fffe1ff */
[----:B------:R-:W-:Y:S02]  /*6e30*/  @!UP0 UIADD3 UR6, UPT, UPT, UR7, -UR6, URZ ;  /* 0x8000000607068290 */ /* 0x000fe4000fffe0ff */
[----:B------:R-:W-:Y:S02]  /*6e40*/  @!UP0 UIMAD UR38, UR4, UR5, UR38 ;  /* 0x00000005042682a4 */ /* 0x000fe4000f8e0226 */
[----:B------:R-:W-:Y:S02]  /*6e50*/  @!UP0 UIMAD UR37, UR6, UR14, UR37 ;  /* 0x0000000e062582a4 */ /* 0x000fe4000f8e0225 */
[----:B------:R-:W-:Y:S09]  /*6e60*/  ULOP3.LUT UP0, URZ, UR60, 0x1b0, URZ, 0xc0, !UPT ;  /* 0x000001b03cff7892 */ /* 0x000ff2000f80c0ff */
[----:B------:R-:W-:Y:S05]  /*6e70*/  BRA.U !UP0, `(.L_x_128) ;  /* 0x0000000108407547 */ /* 0x000fea000b800000 */
[----:B------:R-:W2:Y:S01]  /*6e80*/  LDCU.64 UR8, c[0x4][0x80] ;  /* 0x01001000ff0877ac */ /* 0x000ea20008000a00 */
[----:B------:R-:W-:Y:S01]  /*6e90*/  MOV R3, 0x0 ;  /* 0x0000000000037802 */ /* 0x000fe20000000f00 */
[----:B------:R-:W-:Y:S02]  /*6ea0*/  HFMA2 R12, -RZ, RZ, 0, 5.9604644775390625e-08 ;  /* 0x00000001ff0c7431 */ /* 0x000fe400000001ff */
[----:B------:R-:W-:Y:S02]  /*6eb0*/  IMAD.MOV.U32 R8, RZ, RZ, 0x70 ;  /* 0x00000070ff087424 */ /* 0x000fe400078e00ff */
[----:B------:R-:W-:Y:S01]  /*6ec0*/  IMAD.MOV.U32 R13, RZ, RZ, RZ ;  /* 0x000000ffff0d7224 */ /* 0x000fe200078e00ff */
[----:B------:R-:W3:Y:S01]  /*6ed0*/  LDCU.64 UR6, c[0x4][0x88] ;  /* 0x01001100ff0677ac */ /* 0x000ee20008000a00 */
[----:B------:R-:W4:Y:S01]  /*6ee0*/  LDC.64 R2, c[0x4][R3] ;  /* 0x0100000003027b82 */ /* 0x000f220000000a00 */
[----:B------:R-:W1:Y:S01]  /*6ef0*/  LDCU.64 UR4, c[0x4][0x8] ;  /* 0x01000100ff0477ac */ /* 0x000e620008000a00 */
[----:B--2---:R-:W-:Y:S01]  /*6f00*/  MOV R5, UR9 ;  /* 0x0000000900057c02 */ /* 0x004fe20008000f00 */
[----:B------:R-:W-:Y:S01]  /*6f10*/  IMAD.U32 R4, RZ, RZ, UR8 ;  /* 0x00000008ff047e24 */ /* 0x000fe2000f8e00ff */
[----:B---3--:R-:W-:Y:S01]  /*6f20*/  MOV R7, UR7 ;  /* 0x0000000700077c02 */ /* 0x008fe20008000f00 */
[----:B------:R-:W-:Y:S01]  /*6f30*/  IMAD.U32 R6, RZ, RZ, UR6 ;  /* 0x00000006ff067e24 */ /* 0x000fe2000f8e00ff */
[----:B-1----:R-:W-:Y:S01]  /*6f40*/  MOV R11, UR5 ;  /* 0x00000005000b7c02 */ /* 0x002fe20008000f00 */
[----:B------:R-:W-:Y:S02]  /*6f50*/  IMAD.U32 R10, RZ, RZ, UR4 ;  /* 0x00000004ff0a7e24 */ /* 0x000fe4000f8e00ff */
[----:B------:R-:W-:Y:S07]  /*6f60*/  LEPC R20, `(.L_x_128) ;  /* 0x000000001014794e */ /* 0x000fee0000000000 */
[----:B----45:R-:W-:Y:S05]  /*6f70*/  CALL.ABS.NOINC R2 ;  /* 0x0000000002007343 */ /* 0x030fea0003c00000 */
.L_x_128:
[----:B------:R-:W-:Y:S01]  /*6f80*/  LOP3.LUT P0, RZ, R155, 0x1b0, RZ, 0xc0, !PT ;  /* 0x000001b09bff7812 */ /* 0x000fe2000780c0ff */
[----:B------:R-:W-:Y:S11]  /*6f90*/  BSSY.RECONVERGENT B6, `(.L_x_129) ;  /* 0x0000013000067945 */ /* 0x000ff60003800200 */
[----:B------:R-:W-:Y:S01]  /*6fa0*/  @!UPT UIADD3 URZ, UPT, UPT, URZ, URZ, URZ ;  /* 0x000000fffffff290 */ /* 0x000fe2000fffe0ff */
[----:B------:R-:W-:Y:S05]  /*6fb0*/  @!P0 BRA `(.L_x_130) ;  /* 0x0000000000408947 */ /* 0x000fea0003800000 */
        /* <DEDUP_REMOVED lines=16> */
.L_x_130:
[----:B------:R-:W-:Y:S05]  /*70c0*/  BSYNC.RECONVERGENT B6 ;  /* 0x0000000000067941 */ /* 0x000fea0003800200 */
.L_x_129:
[----:B------:R-:W-:Y:S02]  /*70d0*/  ISETP.NE.U32.AND P0, PT, RZ, UR56, PT ;  /* 0x00000038ff007c0c */ /* 0x000fe4000bf05070 */
[C---:B------:R-:W-:Y:S02]  /*70e0*/  ISETP.NE.U32.AND P4, PT, R142.reuse, RZ, PT ;  /* 0x000000ff8e00720c */ /* 0x040fe40003f85070 */
[----:B------:R-:W-:Y:S02]  /*70f0*/  ISETP.NE.U32.AND P1, PT, R142, RZ, PT ;  /* 0x000000ff8e00720c */ /* 0x000fe40003f25070 */
[----:B------:R-:W-:Y:S02]  /*7100*/  ISETP.NE.AND.EX P0, PT, RZ, UR57, PT, P0 ;  /* 0x00000039ff007c0c */ /* 0x000fe4000bf05300 */
[C---:B------:R-:W-:Y:S02]  /*7110*/  ISETP.NE.AND.EX P4, PT, R143.reuse, RZ, PT, P4 ;  /* 0x000000ff8f00720c */ /* 0x040fe40003f85340 */
[----:B------:R-:W-:Y:S02]  /*7120*/  ISETP.NE.AND.EX P1, PT, R143, RZ, P0, P1 ;  /* 0x000000ff8f00720c */ /* 0x000fe40000725310 */
[----:B------:R-:W-:Y:S02]  /*7130*/  ISETP.NE.U32.AND P5, PT, R138, RZ, PT ;  /* 0x000000ff8a00720c */ /* 0x000fe40003fa5070 */
[----:B------:R-:W-:Y:S02]  /*7140*/  ISETP.NE.U32.AND P2, PT, RZ, UR56, PT ;  /* 0x00000038ff007c0c */ /* 0x000fe4000bf45070 */
[----:B------:R-:W-:Y:S02]  /*7150*/  PLOP3.LUT P0, PT, PT, PT, PT, 0x8, 0x80 ;  /* 0x000000000080781c */ /* 0x000fe40003f0e170 */
[----:B------:R-:W-:Y:S02]  /*7160*/  ISETP.NE.AND.EX P5, PT, R139, RZ, PT, P5 ;  /* 0x000000ff8b00720c */ /* 0x000fe40003fa5350 */
[----:B------:R-:W-:Y:S03]  /*7170*/  ISETP.NE.AND.EX P2, PT, RZ, UR57, PT, P2 ;  /* 0x00000039ff007c0c */ /* 0x000fe6000bf45320 */
[----:B------:R-:W-:Y:S01]  /*7180*/  @!P1 PLOP3.LUT P0, PT, P4, PT, PT, 0x80, 0x8 ;  /* 0x000000000008981c */ /* 0x000fe2000270f070 */
[----:B------:R-:W-:Y:S01]  /*7190*/  @!UPT UIADD3 URZ, UPT, UPT, URZ, URZ, URZ ;  /* 0x000000fffffff290 */ /* 0x000fe2000fffe0ff */
[----:B------:R-:W-:Y:S11]  /*71a0*/  @!P4 BRA `(.L_x_131) ;  /* 0x000000000030c947 */ /* 0x000ff60003800000 */
[----:B------:R-:W-:Y:S01]  /*71b0*/  ISETP.NE.U32.AND P3, PT, R140, RZ, PT ;  /* 0x000000ff8c00720c */ /* 0x000fe20003f65070 */
[----:B------:R-:W2:Y:S01]  /*71c0*/  LDCU.64 UR4, c[0x0][0x358] ;  /* 0x00006b00ff0477ac */ /* 0x000ea20008000a00 */
[----:B------:R-:W-:Y:S02]  /*71d0*/  IMAD.MOV.U32 R144, RZ, RZ, 0x1 ;  /* 0x00000001ff907424 */ /* 0x000fe400078e00ff */
[----:B------:R-:W-:Y:S11]  /*71e0*/  ISETP.NE.AND.EX P3, PT, R141, RZ, PT, P3 ;  /* 0x000000ff8d00720c */ /* 0x000ff60003f65330 */
[----:B------:R-:W-:Y:S02]  /*71f0*/  @!UPT UIADD3 URZ, UPT, UPT, URZ, URZ, URZ ;  /* 0x000000fffffff290 */ /* 0x000fe4000fffe0ff */
[----:B------:R-:W3:Y:S01]  /*7200*/  @P3 LDC.64 R2, c[0x0][0x888] ;  /* 0x00022200ff023b82 */ /* 0x000ee20000000a00 */
[----:B-1----:R-:W-:Y:S04]  /*7210*/  @P3 IMAD R0, R142, UR36, RZ ;  /* 0x000000248e003c24 */ /* 0x002fe8000f8e02ff */
[----:B---3--:R-:W-:Y:S04]  /*7220*/  @P3 IMAD.WIDE R2, R0, 0x4, R2 ;  /* 0x0000000400023825 */ /* 0x008fe800078e0202 */
[----:B------:R-:W-:Y:S01]  /*7230*/  HFMA2 R0, -RZ, RZ, 0, 5.9604644775390625e-08 ;  /* 0x00000001ff007431 */ /* 0x000fe200000001ff */
[----:B--2--5:R2:W5:Y:S04]  /*7240*/  @P3 LDG.E R72, desc[UR4][R2.64] ;  /* 0x0000000402483981 */ /* 0x024568000c1e1900 */
[----:B------:R-:W-:Y:S01]  /*7250*/  @!P3 PRMT R144, R0, 0x7610, R144 ;  /* 0x000076100090b816 */ /* 0x000fe20000000090 */
[----:B--2---:R-:W3:Y:S06]  /*7260*/  @!P3 LDC R72, c[0x0][0x880] ;  /* 0x00022000ff48bb82 */ /* 0x004eec0000000800 */
.L_x_131:
[----:B------:R-:W-:Y:S05]  /*7270*/  @!P5 BRA `(.L_x_132) ;  /* 0x000000000024d947 */ /* 0x000fea0003800000 */
[----:B------:R-:W-:Y:S01]  /*7280*/  ISETP.NE.U32.AND P3, PT, R136, RZ, PT ;  /* 0x000000ff8800720c */ /* 0x000fe20003f65070 */
[----:B------:R-:W2:Y:S03]  /*7290*/  LDCU.64 UR4, c[0x0][0x358] ;  /* 0x00006b00ff0477ac */ /* 0x000ea60008000a00 */
[----:B------:R-:W-:Y:S11]  /*72a0*/  ISETP.NE.AND.EX P3, PT, R137, RZ, PT, P3 ;  /* 0x000000ff8900720c */ /* 0x000ff60003f65330 */
[----:B------:R-:W-:Y:S02]  /*72b0*/  @!UPT UIADD3 URZ, UPT, UPT, URZ, URZ, URZ ;  /* 0x000000fffffff290 */ /* 0x000fe4000fffe0ff */
[----:B------:R-:W4:Y:S01]  /*72c0*/  @P3 LDC.64 R2, c[0x0][0x8a8] ;  /* 0x00022a00ff023b82 */ /* 0x000f220000000a00 */
[----:B-1----:R-:W-:Y:S04]  /*72d0*/  @P3 IMAD R0, R138, UR36, RZ ;  /* 0x000000248a003c24 */ /* 0x002fe8000f8e02ff */
[----:B----4-:R-:W-:Y:S05]  /*72e0*/  @P3 IMAD.WIDE R2, R0, 0x4, R2 ;  /* 0x0000000400023825 */ /* 0x010fea00078e0202 */
[----:B--2--5:R2:W5:Y:S02]  /*72f0*/  @P3 LDG.E R70, desc[UR4][R2.64] ;  /* 0x0000000402463981 */ /* 0x024564000c1e1900 */
[----:B--2---:R-:W4:Y:S02]  /*7300*/  @!P3 LDC R70, c[0x0][0x8a0] ;  /* 0x00022800ff46bb82 */ /* 0x004f240000000800 */
.L_x_132:
[----:B---3-5:R-:W-:Y:S01]  /*7310*/  ISETP.NE.AND P3, PT, R72, RZ, PT ;  /* 0x000000ff4800720c */ /* 0x028fe20003f65270 */
[----:B------:R-:W-:Y:S01]  /*7320*/  BSSY B1, `(.L_x_133) ;  /* 0x0000047000017945 */ /* 0x000fe20003800000 */
[----:B------:R-:W-:Y:S01]  /*7330*/  SEL R7, RZ, 0xffffffff, P2 ;  /* 0xffffffffff077807 */ /* 0x000fe20001000000 */
[----:B------:R-:W-:Y:S01]  /*7340*/  IMAD.MOV.U32 R78, RZ, RZ, 0x1 ;  /* 0x00000001ff4e7424 */ /* 0x000fe200078e00ff */
[----:B-1----:R-:W-:Y:S01]  /*7350*/  @!P1 SEL R0, RZ, 0xffffffff, P3 ;  /* 0xffffffffff009807 */ /* 0x002fe20001800000 */
[----:B------:R-:W-:Y:S01]  /*7360*/  IMAD R71, R68, 0x80, R69 ;  /* 0x0000008044477824 */ /* 0x000fe200078e0245 */
[----:B------:R-:W-:Y:S02]  /*7370*/  LOP3.LUT P2, RZ, R144, 0xff, RZ, 0xc0, !PT ;  /* 0x000000ff90ff7812 */ /* 0x000fe4000784c0ff */
[----:B------:R-:W-:Y:S02]  /*7380*/  CS2R R98, SRZ ;  /* 0x0000000000627805 */ /* 0x000fe4000001ff00 */
[----:B------:R-:W-:Y:S02]  /*7390*/  LEA R3, R150, UR44, 0x3 ;  /* 0x0000002c96037c11 */ /* 0x000fe4000f8e18ff */
[----:B------:R-:W-:Y:S02]  /*73a0*/  CS2R R96, SRZ ;  /* 0x0000000000607805 */ /* 0x000fe4000001ff00 */
[----:B------:R-:W-:Y:S02]  /*73b0*/  @P0 SEL R0, R7, R0, !P2 ;  /* 0x0000000007000207 */ /* 0x000fe40005000000 */
[----:B------:R-:W-:Y:S02]  /*73c0*/  CS2R R94, SRZ ;  /* 0x00000000005e7805 */ /* 0x000fe4000001ff00 */
[----:B------:R-:W-:Y:S02]  /*73d0*/  LEA R146, R68, UR44, 0x3 ;  /* 0x0000002c44927c11 */ /* 0x000fe4000f8e18ff */
[----:B------:R-:W-:Y:S02]  /*73e0*/  CS2R R92, SRZ ;  /* 0x00000000005c7805 */ /* 0x000fe4000001ff00 */
[----:B------:R-:W-:Y:S02]  /*73f0*/  @!P1 LOP3.LUT R0, R0, 0x1, RZ, 0xc0, !PT ;  /* 0x0000000100009812 */ /* 0x000fe400078ec0ff */
[----:B------:R-:W-:Y:S02]  /*7400*/  CS2R R86, SRZ ;  /* 0x0000000000567805 */ /* 0x000fe4000001ff00 */
[----:B------:R-:W-:Y:S02]  /*7410*/  SHF.L.U32 R5, R151, 0x1f, RZ ;  /* 0x0000001f97057819 */ /* 0x000fe400000006ff */
[----:B------:R-:W-:Y:S02]  /*7420*/  CS2R R84, SRZ ;  /* 0x0000000000547805 */ /* 0x000fe4000001ff00 */
[----:B------:R-:W-:Y:S02]  /*7430*/  ISETP.NE.U32.OR P6, PT, R0, 0x1, P1 ;  /* 0x000000010000780c */ /* 0x000fe40000fc5470 */
[----:B------:R-:W-:Y:S02]  /*7440*/  CS2R R82, SRZ ;  /* 0x0000000000527805 */ /* 0x000fe4000001ff00 */
[----:B------:R-:W-:Y:S02]  /*7450*/  SEL R0, RZ, 0xffffffff, P3 ;  /* 0xffffffffff007807 */ /* 0x000fe40001800000 */
[----:B------:R-:W-:Y:S02]  /*7460*/  CS2R R80, SRZ ;  /* 0x0000000000507805 */ /* 0x000fe4000001ff00 */
[----:B------:R-:W-:Y:S02]  /*7470*/  P2R R88, PR, RZ, 0x40 ;  /* 0x00000040ff587803 */ /* 0x000fe40000000000 */
[----:B------:R-:W-:Y:S04]  /*7480*/  @P4 SEL R0, R7, R0, !P2 ;  /* 0x0000000007004207 */ /* 0x000fe80005000000 */
[----:B------:R-:W-:Y:S02]  /*7490*/  LOP3.LUT R0, R0, 0x1, RZ, 0xc0, !PT ;  /* 0x0000000100007812 */ /* 0x000fe400078ec0ff */
[----:B------:R-:W-:Y:S02]  /*74a0*/  @P6 SHF.L.U32 R2, R148, 0x1f, RZ ;  /* 0x0000001f94026819 */ /* 0x000fe400000006ff */
[----:B------:R-:W-:Y:S02]  /*74b0*/  ISETP.NE.U32.AND P5, PT, R0, 0x1, PT ;  /* 0x000000010000780c */ /* 0x000fe40003fa5070 */
[----:B------:R-:W1:Y:S02]  /*74c0*/  @P6 SYNCS.PHASECHK.TRANS64.TRYWAIT P1, [R3+URZ+0x200], R2 ;  /* 0x00020002030065a7 */ /* 0x000e6400080211ff */
[----:B------:R-:W-:Y:S01]  /*74d0*/  P2R R79, PR, RZ, 0x20 ;  /* 0x00000020ff4f7803 */ /* 0x000fe20000000000 */
[----:B------:R2:W3:Y:S01]  /*74e0*/  SYNCS.PHASECHK.TRANS64.TRYWAIT P0, [R146+URZ+0x250], R5 ;  /* 0x00025005920075a7 */ /* 0x0004e200080011ff */
[----:B-1----:R-:W-:Y:S01]  /*74f0*/  @P6 SEL R78, RZ, 0x1, !P1 ;  /* 0x00000001ff4e6807 */ /* 0x002fe20004800000 */
[----:B--2---:R-:W-:Y:S06]  /*7500*/  @!P6 BRA `(.L_x_134) ;  /* 0x0000000000a0e947 */ /* 0x004fec0003800000 */
[----:B------:R-:W-:Y:S01]  /*7510*/  @P5 IMAD R7, R150, 0x2000, R135 ;  /* 0x0000200096075824 */ /* 0x000fe200078e0287 */
[----:B------:R-:W-:Y:S01]  /*7520*/  ISETP.NE.AND P1, PT, R78, RZ, PT ;  /* 0x000000ff4e00720c */ /* 0x000fe20003f25270 */
[----:B------:R-:W-:Y:S01]  /*7530*/  BSSY B0, `(.L_x_135) ;  /* 0x0000011000007945 */ /* 0x000fe20003800000 */
[----:B------:R-:W-:Y:S01]  /*7540*/  CS2R R82, SRZ ;  /* 0x0000000000527805 */ /* 0x000fe2000001ff00 */
[----:B------:R-:W-:Y:S01]  /*7550*/  @P5 VIADD R9, R7, UR44 ;  /* 0x0000002c07095c36 */ /* 0x000fe20008000000 */
[----:B------:R-:W-:Y:S02]  /*7560*/  CS2R R80, SRZ ;  /* 0x0000000000507805 */ /* 0x000fe4000001ff00 */
[----:B------:R-:W-:Y:S02]  /*7570*/  CS2R R86, SRZ ;  /* 0x0000000000567805 */ /* 0x000fe4000001ff00 */
[----:B------:R-:W-:Y:S01]  /*7580*/  CS2R R84, SRZ ;  /* 0x0000000000547805 */ /* 0x000fe2000001ff00 */
[--C-:B------:R-:W-:Y:S01]  /*7590*/  @P5 IMAD.IADD R6, R154, 0x1, R9.reuse ;  /* 0x000000019a065824 */ /* 0x100fe200078e0209 */
[----:B------:R-:W-:Y:S01]  /*75a0*/  CS2R R94, SRZ ;  /* 0x00000000005e7805 */ /* 0x000fe2000001ff00 */
[--C-:B------:R-:W-:Y:S01]  /*75b0*/  @P5 IMAD.IADD R4, R153, 0x1, R9.reuse ;  /* 0x0000000199045824 */ /* 0x100fe200078e0209 */
[----:B------:R-:W-:Y:S01]  /*75c0*/  CS2R R92, SRZ ;  /* 0x00000000005c7805 */ /* 0x000fe2000001ff00 */
[----:B------:R-:W-:Y:S01]  /*75d0*/  @P5 IMAD R2, R152, 0x10, R9 ;  /* 0x0000001098025824 */ /* 0x000fe200078e0209 */
[----:B------:R-:W-:Y:S02]  /*75e0*/  CS2R R98, SRZ ;  /* 0x0000000000627805 */ /* 0x000fe4000001ff00 */
[----:B------:R-:W-:Y:S01]  /*75f0*/  CS2R R96, SRZ ;  /* 0x0000000000607805 */ /* 0x000fe2000001ff00 */
[----:B------:R-:W-:Y:S06]  /*7600*/  @P1 BRA `(.L_x_136) ;  /* 0x00000000000c1947 */ /* 0x000fec0003800000 */
[----:B------:R-:W-:Y:S04]  /*7610*/  SHF.L.U32 R0, R148, 0x1f, RZ ;  /* 0x0000001f94007819 */ /* 0x000fe800000006ff */
[----:B------:R-:W1:Y:S02]  /*7620*/  SYNCS.PHASECHK.TRANS64.TRYWAIT P1, [R3+URZ+0x200], R0 ;  /* 0x00020000030075a7 */ /* 0x000e6400080211ff */
[----:B-1----:R-:W-:Y:S05]  /*7630*/  @!P1 BRA `(.L_x_137) ;  /* 0x0000004000489947 */ /* 0x002fea0003800000 */
.L_x_136:
[----:B------:R-:W-:Y:S05]  /*7640*/  BSYNC B0 ;  /* 0x0000000000007941 */ /* 0x000fea0003800000 */
.L_x_135:
[----:B------:R-:W-:Y:S01]  /*7650*/  ISETP.NE.AND P1, PT, R79, RZ, PT ;  /* 0x000000ff4f00720c */ /* 0x000fe20003f25270 */
[----:B-1----:R-:W-:Y:S02]  /*7660*/  VIADD R3, R3, 0x210 ;  /* 0x0000021003037836 */ /* 0x002fe40000000000 */
[----:B------:R-:W-:Y:S02]  /*7670*/  IMAD.U32 R0, RZ, RZ, UR46 ;  /* 0x0000002eff007e24 */ /* 0x000fe4000f8e00ff */
[----:B------:R-:W-:Y:S03]  /*7680*/  VIADD R150, R150, 0x1 ;  /* 0x0000000196967836 */ /* 0x000fe60000000000 */
[----:B------:R-:W-:Y:S05]  /*7690*/  PRMT R0, R0, 0x654, R3 ;  /* 0x0000065400007816 */ /* 0x000fea0000000003 */
[----:B------:R1:W2:Y:S04]  /*76a0*/  @P1 LDS.128 R80, [R7+UR44+0x400] ;  /* 0x0004002c07501984 */ /* 0x0002a80008000c00 */
[----:B------:R1:W1:Y:S04]  /*76b0*/  @P1 LDS.128 R84, [R6+0x400] ;  /* 0x0004000006541984 */ /* 0x0002680000000c00 */
[----:B------:R1:W1:Y:S04]  /*76c0*/  @P1 LDS.128 R92, [R4+0x400] ;  /* 0x00040000045c1984 */ /* 0x0002680000000c00 */
[----:B------:R1:W1:Y:S01]  /*76d0*/  @P1 LDS.128 R96, [R2+0x400] ;  /* 0x0004000002601984 */ /* 0x0002620000000c00 */
[C---:B------:R-:W-:Y:S01]  /*76e0*/  ISETP.NE.AND P1, PT, R150.reuse, 0x2, PT ;  /* 0x000000029600780c */ /* 0x040fe20003f25270 */
[----:B------:R-:W-:Y:S01]  /*76f0*/  @!PT LDS RZ, [RZ] ;  /* 0x00000000fffff984 */ /* 0x000fe20000000800 */
[----:B------:R-:W-:Y:S01]  /*7700*/  @!PT LDS RZ, [RZ] ;  /* 0x00000000fffff984 */ /* 0x000fe20000000800 */
[----:B------:R-:W-:Y:S01]  /*7710*/  @!PT LDS RZ, [RZ] ;  /* 0x00000000fffff984 */ /* 0x000fe20000000800 */
[----:B------:R-:W-:Y:S01]  /*7720*/  @!PT LDS RZ, [RZ] ;  /* 0x00000000fffff984 */ /* 0x000fe20000000800 */
[----:B------:R5:W-:Y:S06]  /*7730*/  MEMBAR.ALL.CTA ;  /* 0x0000000000007992 */ /* 0x000bec0000008000 */
[----:B-----5:R-:W5:Y:S01]  /*7740*/  FENCE.VIEW.ASYNC.S ;  /* 0x00000000000073c6 */ /* 0x020f620000000000 */
[----:B------:R-:W-:Y:S02]  /*7750*/  SEL R3, RZ, 0x1, P1 ;  /* 0x00000001ff037807 */ /* 0x000fe40000800000 */
[----:B------:R-:W-:Y:S02]  /*7760*/  SEL R150, R150, RZ, P1 ;  /* 0x000000ff96967207 */ /* 0x000fe40000800000 */
[----:B------:R-:W-:Y:S01]  /*7770*/  LOP3.LUT R148, R148, R3, RZ, 0x3c, !PT ;  /* 0x0000000394947212 */ /* 0x000fe200078e3cff */
[----:B-----5:R1:W-:Y:S06]  /*7780*/  SYNCS.ARRIVE.TRANS64.RED.A1T0 RZ, [R0+URZ], RZ ;  /* 0x000000ff00ff79a7 */ /* 0x0203ec00081004ff */
.L_x_134:
[----:B------:R-:W-:Y:S05]  /*7790*/  BSYNC B1 ;  /* 0x0000000000017941 */ /* 0x000fea0003800000 */
.L_x_133:
[----:B-1----:R-:W-:Y:S04]  /*77a0*/  SHF.R.U32.HI R0, RZ, 0x15, R71 ;  /* 0x00000015ff007819 */ /* 0x002fe80000011647 */
[----:B------:R-:W-:Y:S01]  /*77b0*/  LOP3.LUT P1, RZ, R0, 0x3, R145, 0x48, !PT ;  /* 0x0000000300ff7812 */ /* 0x000fe20007824891 */
[----:B------:R-:W-:Y:S01]  /*77c0*/  @!UPT UIADD3 URZ, UPT, UPT, URZ, URZ, URZ ;  /* 0x000000fffffff290 */ /* 0x000fe2000fffe0ff */
[----:B---3--:R-:W-:Y:S11]  /*77d0*/  @P0 BRA `(.L_x_138) ;  /* 0x0000000000080947 */ /* 0x008ff60003800000 */
[----:B------:R-:W1:Y:S02]  /*77e0*/  SYNCS.PHASECHK.TRANS64.TRYWAIT P0, [R146+URZ+0x250], R5 ;  /* 0x00025005920075a7 */ /* 0x000e6400080011ff */
[----:B-1----:R-:W-:Y:S05]  /*77f0*/  @!P0 BRA `(.L_x_139) ;  /* 0x0000003c00ec8947 */ /* 0x002fea0003800000 */
.L_x_138:
[----:B------:R-:W-:Y:S05]  /*7800*/  @!P1 BRA `(.L_x_140) ;  /* 0x0000000000409947 */ /* 0x000fea0003800000 */
[----:B------:R-:W1:Y:S01]  /*7810*/  LDCU.64 UR8, c[0x4][0x70] ;  /* 0x01000e00ff0877ac */ /* 0x000e620008000a00 */
[----:B------:R-:W-:Y:S01]  /*7820*/  MOV R3, 0x0 ;  /* 0x0000000000037802 */ /* 0x000fe20000000f00 */
[----:B------:R-:W-:Y:S02]  /*7830*/  HFMA2 R12, -RZ, RZ, 0, 5.9604644775390625e-08 ;  /* 0x00000001ff0c7431 */ /* 0x000fe400000001ff */
[----:B------:R-:W-:Y:S02]  /*7840*/  IMAD.MOV.U32 R8, RZ, RZ, 0x192 ;  /* 0x00000192ff087424 */ /* 0x000fe400078e00ff */
[----:B------:R-:W-:Y:S01]  /*7850*/  IMAD.MOV.U32 R13, RZ, RZ, RZ ;  /* 0x000000ffff0d7224 */ /* 0x000fe200078e00ff */
[----:B------:R-:W3:Y:S01]  /*7860*/  LDCU.64 UR6, c[0x4][0x78] ;  /* 0x01000f00ff0677ac */ /* 0x000ee20008000a00 */
[----:B------:R-:W2:Y:S01]  /*7870*/  LDC.64 R2, c[0x4][R3] ;  /* 0x0100000003027b82 */ /* 0x000ea20000000a00 */
[----:B------:R-:W5:Y:S01]  /*7880*/  LDCU.64 UR4, c[0x4][0x10] ;  /* 0x01000200ff0477ac */ /* 0x000f620008000a00 */
[----:B-1----:R-:W-:Y:S01]  /*7890*/  MOV R5, UR9 ;  /* 0x0000000900057c02 */ /* 0x002fe20008000f00 */
[----:B------:R-:W-:Y:S01]  /*78a0*/  IMAD.U32 R4, RZ, RZ, UR8 ;  /* 0x00000008ff047e24 */ /* 0x000fe2000f8e00ff */
[----:B---3--:R-:W-:Y:S01]  /*78b0*/  MOV R7, UR7 ;  /* 0x0000000700077c02 */ /* 0x008fe20008000f00 */
[----:B------:R-:W-:Y:S01]  /*78c0*/  IMAD.U32 R6, RZ, RZ, UR6 ;  /* 0x00000006ff067e24 */ /* 0x000fe2000f8e00ff */
[----:B-----5:R-:W-:Y:S01]  /*78d0*/  MOV R11, UR5 ;  /* 0x00000005000b7c02 */ /* 0x020fe20008000f00 */
[----:B------:R-:W-:Y:S02]  /*78e0*/  IMAD.U32 R10, RZ, RZ, UR4 ;  /* 0x00000004ff0a7e24 */ /* 0x000fe4000f8e00ff */
[----:B------:R-:W-:Y:S07]  /*78f0*/  LEPC R20, `(.L_x_140) ;  /* 0x000000001014794e */ /* 0x000fee0000000000 */
[----:B--2-4-:R-:W-:Y:S05]  /*7900*/  CALL.ABS.NOINC R2 ;  /* 0x0000000002007343 */ /* 0x014fea0003c00000 */
.L_x_140:
[----:B--2---:R-:W-:Y:S01]  /*7910*/  SHF.L.U32 R75, R80, 0x10, RZ ;  /* 0x00000010504b7819 */ /* 0x004fe200000006ff */
[----:B------:R-:W-:Y:S05]  /*7920*/  WARPSYNC.ALL ;  /* 0x0000000000007948 */ /* 0x000fea0003800000 */
[----:B------:R-:W-:Y:S01]  /*7930*/  R2UR UR4, R71 ;  /* 0x00000000470472ca */ /* 0x000fe200000e0000 */
[----:B------:R-:W-:Y:S01]  /*7940*/  BSSY.RECONVERGENT B0, `(.L_x_141) ;  /* 0x0000121000007945 */ /* 0x000fe20003800200 */
[----:B------:R-:W-:Y:S02]  /*7950*/  ISETP.NE.AND P6, PT, R88, RZ, PT ;  /* 0x000000ff5800720c */ /* 0x000fe40003fc5270 */
[----:B------:R-:W-:Y:S02]  /*7960*/  IADD3 R113, PT, PT, R135, UR44, RZ ;  /* 0x0000002c87717c10 */ /* 0x000fe4000fffe0ff */
[----:B------:R-:W-:Y:S02]  /*7970*/  SHF.L.U32 R112, R152, 0x4, RZ ;  /* 0x0000000498707819 */ /* 0x000fe400000006ff */
[-C--:B------:R-:W-:Y:S02]  /*7980*/  IADD3 R159, PT, PT, R154, R113.reuse, RZ ;  /* 0x000000719a9f7210 */ /* 0x080fe40007ffe0ff */
[----:B------:R-:W-:Y:S02]  /*7990*/  IADD3 R158, PT, PT, R153, R113, RZ ;  /* 0x00000071999e7210 */ /* 0x000fe40007ffe0ff */
[----:B------:R-:W-:Y:S01]  /*79a0*/  IADD3 R157, PT, PT, R113, R112, RZ ;  /* 0x00000070719d7210 */ /* 0x000fe20007ffe0ff */
[----:B-1----:R-:W4:Y:S01]  /*79b0*/  LDTM.x64 R4, tmem[UR4] ;  /* 0x00000004000479ee */ /* 0x002f220008340000 */
[C---:B------:R-:W-:Y:S02]  /*79c0*/  PRMT R73, R80.reuse, 0x8880, RZ ;  /* 0x0000888050497816 */ /* 0x040fe400000000ff */
[----:B------:R-:W-:Y:S02]  /*79d0*/  SHF.R.S32.HI R75, RZ, 0x18, R75 ;  /* 0x00000018ff4b7819 */ /* 0x000fe4000001144b */
[----:B------:R-:W-:Y:S02]  /*79e0*/  SHF.R.S32.HI R76, RZ, 0x18, R81 ;  /* 0x00000018ff4c7819 */ /* 0x000fe40000011451 */
[----:B------:R-:W-:Y:S02]  /*79f0*/  SHF.L.U32 R74, R80, 0x8, RZ ;  /* 0x00000008504a7819 */ /* 0x000fe400000006ff */
[----:B------:R-:W-:Y:S02]  /*7a00*/  SHF.L.U32 R77, R81, 0x8, RZ ;  /* 0x00000008514d7819 */ /* 0x000fe400000006ff */
[----:B------:R-:W-:Y:S02]  /*7a10*/  SHF.R.S32.HI R74, RZ, 0x18, R74 ;  /* 0x00000018ff4a7819 */ /* 0x000fe4000001144a */
[----:B------:R-:W-:Y:S02]  /*7a20*/  SHF.R.S32.HI R77, RZ, 0x18, R77 ;  /* 0x00000018ff4d7819 */ /* 0x000fe4000001144d */
[----:B------:R-:W-:Y:S02]  /*7a30*/  ISETP.NE.AND P0, PT, R156, RZ, PT ;  /* 0x000000ff9c00720c */ /* 0x000fe40003f05270 */
[----:B------:R-:W-:Y:S02]  /*7a40*/  LEA R114, R150, UR44, 0x3 ;  /* 0x0000002c96727c11 */ /* 0x000fe4000f8e18ff */
[----:B------:R-:W-:Y:S01]  /*7a50*/  @P6 SHF.L.U32 R115, R148, 0x1f, RZ ;  /* 0x0000001f94736819 */ /* 0x000fe200000006ff */
[C---:B----4-:R-:W-:Y:S02]  /*7a60*/  IMAD R0, R70.reuse, R4, RZ ;  /* 0x0000000446007224 */ /* 0x050fe400078e02ff */
[C---:B------:R-:W-:Y:S02]  /*7a70*/  IMAD R2, R70.reuse, R5, RZ ;  /* 0x0000000546027224 */ /* 0x040fe400078e02ff */
[----:B------:R-:W-:Y:S02]  /*7a80*/  IMAD R3, R70, R6, RZ ;  /* 0x0000000646037224 */ /* 0x000fe400078e02ff */
[-C--:B------:R-:W-:Y:S01]  /*7a90*/  IMAD R0, R73, R72.reuse, R0 ;  /* 0x0000004849007224 */ /* 0x080fe200078e0200 */
[----:B------:R-:W-:Y:S01]  /*7aa0*/  SHF.R.S32.HI R73, RZ, 0x18, R80 ;  /* 0x00000018ff497819 */ /* 0x000fe20000011450 */
[-C--:B------:R-:W-:Y:S01]  /*7ab0*/  IMAD R2, R75, R72.reuse, R2 ;  /* 0x000000484b027224 */ /* 0x080fe200078e0202 */
[C---:B------:R-:W-:Y:S01]  /*7ac0*/  PRMT R75, R81.reuse, 0x8880, RZ ;  /* 0x00008880514b7816 */ /* 0x040fe200000000ff */
[----:B------:R-:W-:Y:S01]  /*7ad0*/  IMAD R3, R74, R72, R3 ;  /* 0x000000484a037224 */ /* 0x000fe200078e0203 */
[----:B------:R-:W-:Y:S01]  /*7ae0*/  SHF.L.U32 R74, R81, 0x10, RZ ;  /* 0x00000010514a7819 */ /* 0x000fe200000006ff */
[C---:B------:R-:W-:Y:S02]  /*7af0*/  IMAD R7, R70.reuse, R7, RZ ;  /* 0x0000000746077224 */ /* 0x040fe400078e02ff */
[C---:B------:R-:W-:Y:S01]  /*7b00*/  IMAD R4, R70.reuse, R8, RZ ;  /* 0x0000000846047224 */ /* 0x040fe200078e02ff */
[----:B------:R-:W-:Y:S01]  /*7b10*/  SHF.R.S32.HI R74, RZ, 0x18, R74 ;  /* 0x00000018ff4a7819 */ /* 0x000fe2000001144a */
[----:B------:R-:W-:Y:S02]  /*7b20*/  IMAD R5, R70, R9, RZ ;  /* 0x0000000946057224 */ /* 0x000fe400078e02ff */
[-C--:B------:R-:W-:Y:S01]  /*7b30*/  IMAD R7, R73, R72.reuse, R7 ;  /* 0x0000004849077224 */ /* 0x080fe200078e0207 */
[C---:B------:R-:W-:Y:S01]  /*7b40*/  PRMT R73, R82.reuse, 0x8880, RZ ;  /* 0x0000888052497816 */ /* 0x040fe200000000ff */
[----:B------:R-:W-:Y:S01]  /*7b50*/  IMAD R4, R75, R72, R4 ;  /* 0x000000484b047224 */ /* 0x000fe200078e0204 */
[----:B------:R-:W-:Y:S01]  /*7b60*/  SHF.L.U32 R75, R82, 0x8, RZ ;  /* 0x00000008524b7819 */ /* 0x000fe200000006ff */
[----:B------:R-:W-:Y:S01]  /*7b70*/  IMAD R6, R70, R10, RZ ;  /* 0x0000000a46067224 */ /* 0x000fe200078e02ff */
[----:B------:R-:W-:Y:S01]  /*7b80*/  I2IP.S8.S32.SAT R89, R7, R3, RZ ;  /* 0x0000000307597239 */ /* 0x000fe200000014ff */
[----:B------:R-:W-:Y:S01]  /*7b90*/  IMAD R5, R74, R72, R5 ;  /* 0x000000484a057224 */ /* 0x000fe200078e0205 */
[----:B------:R-:W-:Y:S01]  /*7ba0*/  SHF.L.U32 R74, R82, 0x10, RZ ;  /* 0x00000010524a7819 */ /* 0x000fe200000006ff */
[----:B------:R-:W-:Y:S01]  /*7bb0*/  IMAD R11, R70, R11, RZ ;  /* 0x0000000b460b7224 */ /* 0x000fe200078e02ff */
[----:B------:R-:W-:Y:S01]  /*7bc0*/  I2IP.S8.S32.SAT R88, R2, R0, R89 ;  /* 0x0000000002587239 */ /* 0x000fe20000001459 */
[C---:B------:R-:W-:Y:S01]  /*7bd0*/  IMAD R8, R70.reuse, R12, RZ ;  /* 0x0000000c46087224 */ /* 0x040fe200078e02ff */
[----:B------:R-:W-:Y:S01]  /*7be0*/  SHF.R.S32.HI R74, RZ, 0x18, R74 ;  /* 0x00000018ff4a7819 */ /* 0x000fe2000001144a */
[-C--:B------:R-:W-:Y:S01]  /*7bf0*/  IMAD R6, R77, R72.reuse, R6 ;  /* 0x000000484d067224 */ /* 0x080fe200078e0206 */
[----:B------:R-:W-:Y:S01]  /*7c00*/  SHF.R.S32.HI R75, RZ, 0x18, R75 ;  /* 0x00000018ff4b7819 */ /* 0x000fe2000001144b */
[----:B------:R-:W-:Y:S01]  /*7c10*/  IMAD R9, R70, R13, RZ ;  /* 0x0000000d46097224 */ /* 0x000fe200078e02ff */
[----:B------:R-:W-:Y:S01]  /*7c20*/  SHF.L.U32 R77, R83, 0x8, RZ ;  /* 0x00000008534d7819 */ /* 0x000fe200000006ff */
[-C--:B------:R-:W-:Y:S01]  /*7c30*/  IMAD R11, R76, R72.reuse, R11 ;  /* 0x000000484c0b7224 */ /* 0x080fe200078e020b */
[----:B------:R-:W-:Y:S01]  /*7c40*/  SHF.R.S32.HI R76, RZ, 0x18, R83 ;  /* 0x00000018ff4c7819 */ /* 0x000fe20000011453 */
[----:B------:R-:W-:Y:S01]  /*7c50*/  IMAD R8, R73, R72, R8 ;  /* 0x0000004849087224 */ /* 0x000fe200078e0208 */
[----:B------:R-:W-:Y:S01]  /*7c60*/  SHF.R.S32.HI R73, RZ, 0x18, R82 ;  /* 0x00000018ff497819 */ /* 0x000fe20000011452 */
[----:B------:R-:W-:Y:S01]  /*7c70*/  IMAD R10, R70, R14, RZ ;  /* 0x0000000e460a7224 */ /* 0x000fe200078e02ff */
[----:B------:R-:W-:Y:S01]  /*7c80*/  I2IP.S8.S32.SAT R90, R11, R6, RZ ;  /* 0x000000060b5a7239 */ /* 0x000fe200000014ff */
[----:B------:R-:W-:Y:S01]  /*7c90*/  IMAD R9, R74, R72, R9 ;  /* 0x000000484a097224 */ /* 0x000fe200078e0209 */
[----:B------:R-:W-:Y:S01]  /*7ca0*/  SHF.R.S32.HI R77, RZ, 0x18, R77 ;  /* 0x00000018ff4d7819 */ /* 0x000fe2000001144d */
[----:B------:R-:W-:Y:S01]  /*7cb0*/  IMAD.U32 R74, R83, 0x10000, RZ ;  /* 0x00010000534a7824 */ /* 0x000fe200078e00ff */
[----:B------:R-:W-:Y:S01]  /*7cc0*/  I2IP.S8.S32.SAT R89, R5, R4, R90 ;  /* 0x0000000405597239 */ /* 0x000fe2000000145a */
[C---:B------:R-:W-:Y:S02]  /*7cd0*/  IMAD R15, R70.reuse, R15, RZ ;  /* 0x0000000f460f7224 */ /* 0x040fe400078e02ff */
[----:B------:R-:W-:Y:S01]  /*7ce0*/  IMAD R10, R75, R72, R10 ;  /* 0x000000484b0a7224 */ /* 0x000fe200078e020a */
[----:B------:R-:W-:Y:S01]  /*7cf0*/  PRMT R75, R83, 0x8880, RZ ;  /* 0x00008880534b7816 */ /* 0x000fe200000000ff */
        /* <DEDUP_REMOVED lines=11> */
[C---:B------:R-:W-:Y:S01]  /*7db0*/  IMAD R19, R70.reuse, R19, RZ ;  /* 0x0000001346137224 */ /* 0x040fe200078e02ff */
[----:B------:R-:W-:Y:S01]  /*7dc0*/  I2IP.S8.S32.SAT R90, R9, R8, R90 ;  /* 0x00000008095a7239 */ /* 0x000fe2000000145a */
[C---:B------:R-:W-:Y:S01]  /*7dd0*/  IMAD R16, R70.reuse, R20, RZ ;  /* 0x0000001446107224 */ /* 0x040fe200078e02ff */
[----:B------:R-:W-:Y:S01]  /*7de0*/  SHF.R.S32.HI R74, RZ, 0x18, R74 ;  /* 0x00000018ff4a7819 */ /* 0x000fe2000001144a */
[-C--:B------:R-:W-:Y:S01]  /*7df0*/  IMAD R14, R77, R72.reuse, R14 ;  /* 0x000000484d0e7224 */ /* 0x080fe200078e020e */
[----:B------:R-:W-:Y:S01]  /*7e00*/  SHF.R.S32.HI R75, RZ, 0x18, R75 ;  /* 0x00000018ff4b7819 */ /* 0x000fe2000001144b */
[----:B------:R-:W-:Y:S01]  /*7e10*/  IMAD R17, R70, R21, RZ ;  /* 0x0000001546117224 */ /* 0x000fe200078e02ff */
[----:B------:R-:W-:Y:S01]  /*7e20*/  SHF.L.U32 R77, R85, 0x8, RZ ;  /* 0x00000008554d7819 */ /* 0x000fe200000006ff */
[----:B------:R-:W-:Y:S01]  /*7e30*/  IMAD R19, R76, R72, R19 ;  /* 0x000000484c137224 */ /* 0x000fe200078e0213 */
[----:B------:R-:W-:Y:S01]  /*7e40*/  SHF.R.S32.HI R76, RZ, 0x18, R85 ;  /* 0x00000018ff4c7819 */ /* 0x000fe20000011455 */
[----:B------:R-:W-:Y:S01]  /*7e50*/  IMAD R18, R70, R22, RZ ;  /* 0x0000001646127224 */ /* 0x000fe200078e02ff */
[----:B------:R-:W-:Y:S01]  /*7e60*/  SHF.R.S32.HI R77, RZ, 0x18, R77 ;  /* 0x00000018ff4d7819 */ /* 0x000fe2000001144d */
[----:B------:R-:W-:Y:S01]  /*7e70*/  IMAD R16, R73, R72, R16 ;  /* 0x0000004849107224 */ /* 0x000fe200078e0210 */
[----:B------:R-:W-:Y:S01]  /*7e80*/  I2IP.S8.S32.SAT R91, R19, R14, RZ ;  /* 0x0000000e135b7239 */ /* 0x000fe200000014ff */
[-C--:B------:R-:W-:Y:S01]  /*7e90*/  IMAD R17, R74, R72.reuse, R17 ;  /* 0x000000484a117224 */ /* 0x080fe200078e0211 */
[----:B------:R-:W-:Y:S01]  /*7ea0*/  SHF.L.U32 R74, R85, 0x10, RZ ;  /* 0x00000010554a7819 */ /* 0x000fe200000006ff */
[C---:B------:R-:W-:Y:S01]  /*7eb0*/  IMAD R23, R70.reuse, R23, RZ ;  /* 0x0000001746177224 */ /* 0x040fe200078e02ff */
[----:B------:R-:W-:Y:S01]  /*7ec0*/  SHF.R.S32.HI R73, RZ, 0x18, R84 ;  /* 0x00000018ff497819 */ /* 0x000fe20000011454 */
[----:B------:R-:W-:Y:S01]  /*7ed0*/  IMAD R18, R75, R72, R18 ;  /* 0x000000484b127224 */ /* 0x000fe200078e0212 */
[----:B------:R-:W-:Y:S01]  /*7ee0*/  PRMT R75, R85, 0x8880, RZ ;  /* 0x00008880554b7816 */ /* 0x000fe200000000ff */
[C---:B------:R-:W-:Y:S01]  /*7ef0*/  IMAD R20, R70.reuse, R24, RZ ;  /* 0x0000001846147224 */ /* 0x040fe200078e02ff */
[----:B------:R-:W-:Y:S01]  /*7f00*/  SHF.R.S32.HI R74, RZ, 0x18, R74 ;  /* 0x00000018ff4a7819 */ /* 0x000fe2000001144a */
[----:B------:R-:W-:Y:S01]  /*7f10*/  IMAD R21, R70, R25, RZ ;  /* 0x0000001946157224 */ /* 0x000fe200078e02ff */
[----:B------:R-:W-:Y:S01]  /*7f20*/  I2IP.S8.S32.SAT R91, R13, R12, R91 ;  /* 0x0000000c0d5b7239 */ /* 0x000fe2000000145b */
[-C--:B------:R-:W-:Y:S01]  /*7f30*/  IMAD R23, R73, R72.reuse, R23 ;  /* 0x0000004849177224 */ /* 0x080fe200078e0217 */
[C---:B------:R-:W-:Y:S01]  /*7f40*/  PRMT R73, R86.reuse, 0x8880, RZ ;  /* 0x0000888056497816 */ /* 0x040fe200000000ff */
[-C--:B------:R-:W-:Y:S01]  /*7f50*/  IMAD R20, R75, R72.reuse, R20 ;  /* 0x000000484b147224 */ /* 0x080fe200078e0214 */
[----:B------:R-:W-:Y:S01]  /*7f60*/  SHF.L.U32 R75, R86, 0x8, RZ ;  /* 0x00000008564b7819 */ /* 0x000fe200000006ff */
[----:B------:R-:W-:Y:S01]  /*7f70*/  IMAD R21, R74, R72, R21 ;  /* 0x000000484a157224 */ /* 0x000fe200078e0215 */
[----:B------:R1:W-:Y:S01]  /*7f80*/  STS.128 [R135+UR44+0x4400], R88 ;  /* 0x0044005887007988 */ /* 0x0003e20008000c2c */
[----:B------:R-:W-:Y:S01]  /*7f90*/  IMAD R22, R70, R26, RZ ;  /* 0x0000001a46167224 */ /* 0x000fe200078e02ff */
[----:B------:R-:W-:Y:S01]  /*7fa0*/  I2IP.S8.S32.SAT R100, R23, R18, RZ ;  /* 0x0000001217647239 */ /* 0x000fe200000014ff */
[----:B------:R-:W-:Y:S01]  /*7fb0*/  IMAD.U32 R74, R86, 0x10000, RZ ;  /* 0x00010000564a7824 */ /* 0x000fe200078e00ff */
[----:B------:R-:W-:Y:S01]  /*7fc0*/  SHF.R.S32.HI R75, RZ, 0x18, R75 ;  /* 0x00000018ff4b7819 */ /* 0x000fe2000001144b */
[C---:B------:R-:W-:Y:S01]  /*7fd0*/  IMAD R27, R70.reuse, R27, RZ ;  /* 0x0000001b461b7224 */ /* 0x040fe200078e02ff */
[----:B------:R-:W-:Y:S01]  /*7fe0*/  I2IP.S8.S32.SAT R100, R17, R16, R100 ;  /* 0x0000001011647239 */ /* 0x000fe20000001464 */
[C---:B------:R-:W-:Y:S01]  /*7ff0*/  IMAD R24, R70.reuse, R28, RZ ;  /* 0x0000001c46187224 */ /* 0x040fe200078e02ff */
[----:B------:R-:W-:Y:S01]  /*8000*/  SHF.R.S32.HI R74, RZ, 0x18, R74 ;  /* 0x00000018ff4a7819 */ /* 0x000fe2000001144a */
[-C--:B------:R-:W-:Y:S01]  /*8010*/  IMAD R22, R77, R72.reuse, R22 ;  /* 0x000000484d167224 */ /* 0x080fe200078e0216 */
[----:B------:R-:W-:Y:S01]  /*8020*/  SHF.L.U32 R77, R87, 0x8, RZ ;  /* 0x00000008574d7819 */ /* 0x000fe200000006ff */
[----:B------:R-:W-:Y:S02]  /*8030*/  IMAD R25, R70, R29, RZ ;  /* 0x0000001d46197224 */ /* 0x000fe400078e02ff */
        /* <DEDUP_REMOVED lines=33> */
[----:B------:R-:W-:Y:S01]  /*8250*/  PRMT R76, R93, 0x8880, RZ ;  /* 0x000088805d4c7816 */ /* 0x000fe200000000ff */
[C---:B------:R-:W-:Y:S02]  /*8260*/  IMAD R34, R70.reuse, R38, RZ ;  /* 0x0000002646227224 */ /* 0x040fe400078e02ff */
[----:B------:R-:W-:Y:S01]  /*8270*/  IMAD R32, R73, R72, R32 ;  /* 0x0000004849207224 */ /* 0x000fe200078e0220 */
[----:B------:R-:W-:Y:S01]  /*8280*/  SHF.R.S32.HI R73, RZ, 0x18, R92 ;  /* 0x00000018ff497819 */ /* 0x000fe2000001145c */
[----:B------:R-:W-:Y:S01]  /*8290*/  IMAD R39, R70, R39, RZ ;  /* 0x0000002746277224 */ /* 0x000fe200078e02ff */
[----:B------:R-:W-:Y:S01]  /*82a0*/  I2IP.S8.S32.SAT R103, R35, R30, RZ ;  /* 0x0000001e23677239 */ /* 0x000fe200000014ff */
[-C--:B------:R-:W-:Y:S02]  /*82b0*/  IMAD R33, R74, R72.reuse, R33 ;  /* 0x000000484a217224 */ /* 0x080fe400078e0221 */
[----:B------:R-:W-:Y:S01]  /*82c0*/  IMAD R34, R75, R72, R34 ;  /* 0x000000484b227224 */ /* 0x000fe200078e0222 */
[----:B------:R-:W-:Y:S01]  /*82d0*/  I2IP.S8.S32.SAT R103, R29, R28, R103 ;  /* 0x0000001c1d677239 */ /* 0x000fe20000001467 */
[C---:B------:R-:W-:Y:S01]  /*82e0*/  IMAD.U32 R74, R93.reuse, 0x10000, RZ ;  /* 0x000100005d4a7824 */ /* 0x040fe200078e00ff */
[----:B------:R-:W-:Y:S01]  /*82f0*/  SHF.L.U32 R75, R93, 0x8, RZ ;  /* 0x000000085d4b7819 */ /* 0x000fe200000006ff */
[----:B------:R-:W-:Y:S01]  /*8300*/  IMAD R39, R73, R72, R39 ;  /* 0x0000004849277224 */ /* 0x000fe200078e0227 */
[----:B------:R-:W-:Y:S01]  /*8310*/  MOV R73, R76 ;  /* 0x0000004c00497202 */ /* 0x000fe20000000f00 */
[C---:B------:R-:W-:Y:S01]  /*8320*/  IMAD R36, R70.reuse, R40, RZ ;  /* 0x0000002846247224 */ /* 0x040fe200078e02ff */
[----:B------:R-:W-:Y:S01]  /*8330*/  SHF.R.S32.HI R74, RZ, 0x18, R74 ;  /* 0x00000018ff4a7819 */ /* 0x000fe2000001144a */
[C---:B------:R-:W-:Y:S01]  /*8340*/  IMAD R37, R70.reuse, R41, RZ ;  /* 0x0000002946257224 */ /* 0x040fe200078e02ff */
[----:B------:R-:W-:Y:S01]  /*8350*/  SHF.R.S32.HI R75, RZ, 0x18, R75 ;  /* 0x00000018ff4b7819 */ /* 0x000fe2000001144b */
[----:B------:R-:W-:Y:S01]  /*8360*/  IMAD R38, R70, R42, RZ ;  /* 0x0000002a46267224 */ /* 0x000fe200078e02ff */
[----:B------:R1:W-:Y:S01]  /*8370*/  STS.128 [R159+0x4400], R100 ;  /* 0x004400649f007388 */ /* 0x0003e20000000c00 */
[----:B------:R-:W-:Y:S01]  /*8380*/  IMAD R36, R73, R72, R36 ;  /* 0x0000004849247224 */ /* 0x000fe200078e0224 */
[----:B------:R-:W-:Y:S01]  /*8390*/  I2IP.S8.S32.SAT R104, R39, R34, RZ ;  /* 0x0000002227687239 */ /* 0x000fe200000014ff */
[-C--:B------:R-:W-:Y:S01]  /*83a0*/  IMAD R37, R74, R72.reuse, R37 ;  /* 0x000000484a257224 */ /* 0x080fe200078e0225 */
[----:B------:R-:W-:Y:S01]  /*83b0*/  SHF.R.S32.HI R76, RZ, 0x18, R93 ;  /* 0x00000018ff4c7819 */ /* 0x000fe2000001145d */
[----:B------:R-:W-:Y:S01]  /*83c0*/  IMAD R43, R70, R43, RZ ;  /* 0x0000002b462b7224 */ /* 0x000fe200078e02ff */
[C---:B------:R-:W-:Y:S01]  /*83d0*/  SHF.L.U32 R74, R94.reuse, 0x10, RZ ;  /* 0x000000105e4a7819 */ /* 0x040fe200000006ff */
[----:B------:R-:W-:Y:S01]  /*83e0*/  IMAD R38, R75, R72, R38 ;  /* 0x000000484b267224 */ /* 0x000fe200078e0226 */
[----:B------:R-:W-:Y:S01]  /*83f0*/  PRMT R73, R94, 0x8880, RZ ;  /* 0x000088805e497816 */ /* 0x000fe200000000ff */
[----:B------:R-:W-:Y:S01]  /*8400*/  IMAD R40, R70, R44, RZ ;  /* 0x0000002c46287224 */ /* 0x000fe200078e02ff */
[----:B------:R-:W-:Y:S01]  /*8410*/  SHF.L.U32 R75, R94, 0x8, RZ ;  /* 0x000000085e4b7819 */ /* 0x000fe200000006ff */
[----:B------:R-:W-:Y:S01]  /*8420*/  IMAD R41, R70, R45, RZ ;  /* 0x0000002d46297224 */ /* 0x000fe200078e02ff */
[----:B------:R-:W-:Y:S01]  /*8430*/  SHF.R.S32.HI R74, RZ, 0x18, R74 ;  /* 0x00000018ff4a7819 */ /* 0x000fe2000001144a */
[----:B------:R-:W-:Y:S01]  /*8440*/  IMAD R43, R76, R72, R43 ;  /* 0x000000484c2b7224 */ /* 0x000fe200078e022b */
[----:B------:R-:W-:Y:S01]  /*8450*/  SHF.R.S32.HI R75, RZ, 0x18, R75 ;  /* 0x00000018ff4b7819 */ /* 0x000fe2000001144b */
[C---:B------:R-:W-:Y:S01]  /*8460*/  IMAD R42, R70.reuse, R46, RZ ;  /* 0x0000002e462a7224 */ /* 0x040fe200078e02ff */
[----:B------:R-:W-:Y:S01]  /*8470*/  I2IP.S8.S32.SAT R104, R33, R32, R104 ;  /* 0x0000002021687239 */ /* 0x000fe20000001468 */
[----:B------:R-:W-:Y:S01]  /*8480*/  IMAD R40, R73, R72, R40 ;  /* 0x0000004849287224 */ /* 0x000fe200078e0228 */
[----:B------:R-:W-:Y:S01]  /*8490*/  SHF.R.S32.HI R76, RZ, 0x18, R94 ;  /* 0x00000018ff4c7819 */ /* 0x000fe2000001145e */
[----:B------:R-:W-:Y:S01]  /*84a0*/  IMAD R47, R70, R47, RZ ;  /* 0x0000002f462f7224 */ /* 0x000fe200078e02ff */
[----:B------:R-:W-:Y:S01]  /*84b0*/  I2IP.S8.S32.SAT R105, R43, R38, RZ ;  /* 0x000000262b697239 */ /* 0x000fe200000014ff */
[-C--:B------:R-:W-:Y:S01]  /*84c0*/  IMAD R41, R74, R72.reuse, R41 ;  /* 0x000000484a297224 */ /* 0x080fe200078e0229 */
[----:B------:R-:W-:Y:S01]  /*84d0*/  PRMT R73, R95, 0x8880, RZ ;  /* 0x000088805f497816 */ /* 0x000fe200000000ff */
[-C--:B------:R-:W-:Y:S01]  /*84e0*/  IMAD R42, R75, R72.reuse, R42 ;  /* 0x000000484b2a7224 */ /* 0x080fe200078e022a */
[----:B------:R-:W-:Y:S01]  /*84f0*/  SHF.L.U32 R74, R95, 0x10, RZ ;  /* 0x000000105f4a7819 */ /* 0x000fe200000006ff */
[----:B------:R-:W-:Y:S01]  /*8500*/  IMAD R47, R76, R72, R47 ;  /* 0x000000484c2f7224 */ /* 0x000fe200078e022f */
[----:B------:R-:W-:Y:S01]  /*8510*/  I2IP.S8.S32.SAT R105, R37, R36, R105 ;  /* 0x0000002425697239 */ /* 0x000fe20000001469 */
[C---:B------:R-:W-:Y:S01]  /*8520*/  IMAD R44, R70.reuse, R48, RZ ;  /* 0x00000030462c7224 */ /* 0x040fe200078e02ff */
[----:B------:R-:W-:Y:S01]  /*8530*/  SHF.R.S32.HI R74, RZ, 0x18, R74 ;  /* 0x00000018ff4a7819 */ /* 0x000fe2000001144a */
[----:B------:R-:W-:Y:S01]  /*8540*/  IMAD.SHL.U32 R76, R95, 0x100, RZ ;  /* 0x000001005f4c7824 */ /* 0x000fe200078e00ff */
[----:B------:R-:W-:Y:S01]  /*8550*/  I2IP.S8.S32.SAT R106, R47, R42, RZ ;  /* 0x0000002a2f6a7239 */ /* 0x000fe200000014ff */
[----:B------:R-:W-:Y:S01]  /*8560*/  IMAD R45, R70, R49, RZ ;  /* 0x00000031462d7224 */ /* 0x000fe200078e02ff */
[----:B------:R-:W-:Y:S01]  /*8570*/  PRMT R75, R96, 0x8880, RZ ;  /* 0x00008880604b7816 */ /* 0x000fe200000000ff */
[----:B------:R-:W-:Y:S01]  /*8580*/  IMAD R44, R73, R72, R44 ;  /* 0x00000048492c7224 */ /* 0x000fe200078e022c */
[----:B------:R-:W-:Y:S01]  /*8590*/  SHF.R.S32.HI R73, RZ, 0x18, R76 ;  /* 0x00000018ff497819 */ /* 0x000fe2000001144c */
[----:B------:R-:W-:Y:S01]  /*85a0*/  IMAD R46, R70, R50, RZ ;  /* 0x00000032462e7224 */ /* 0x000fe200078e02ff */
[----:B------:R-:W-:Y:S01]  /*85b0*/  I2IP.S8.S32.SAT R106, R41, R40, R106 ;  /* 0x00000028296a7239 */ /* 0x000fe2000000146a */
[----:B------:R-:W-:Y:S01]  /*85c0*/  IMAD R45, R74, R72, R45 ;  /* 0x000000484a2d7224 */ /* 0x000fe200078e022d */
[----:B------:R-:W-:Y:S01]  /*85d0*/  SHF.R.S32.HI R74, RZ, 0x18, R95 ;  /* 0x00000018ff4a7819 */ /* 0x000fe2000001145f */
[----:B------:R-:W-:Y:S01]  /*85e0*/  IMAD R51, R70, R51, RZ ;  /* 0x0000003346337224 */ /* 0x000fe200078e02ff */
[----:B------:R-:W-:Y:S01]  /*85f0*/  SHF.L.U32 R76, R96, 0x8, RZ ;  /* 0x00000008604c7819 */ /* 0x000fe200000006ff */
[----:B------:R-:W-:Y:S02]  /*8600*/  IMAD R48, R70, R52, RZ ;  /* 0x0000003446307224 */ /* 0x000fe400078e02ff */
[-C--:B------:R-:W-:Y:S01]  /*8610*/  IMAD R46, R73, R72.reuse, R46 ;  /* 0x00000048492e7224 */ /* 0x080fe200078e022e */
[----:B------:R-:W-:Y:S01]  /*8620*/  SHF.R.S32.HI R73, RZ, 0x18, R77 ;  /* 0x00000018ff497819 */ /* 0x000fe2000001144d */
[-C--:B------:R-:W-:Y:S01]  /*8630*/  IMAD R51, R74, R72.reuse, R51 ;  /* 0x000000484a337224 */ /* 0x080fe200078e0233 */
[----:B------:R-:W-:Y:S01]  /*8640*/  SHF.R.S32.HI R74, RZ, 0x18, R96 ;  /* 0x00000018ff4a7819 */ /* 0x000fe20000011460 */
[----:B------:R-:W-:Y:S01]  /*8650*/  IMAD R49, R70, R53, RZ ;  /* 0x0000003546317224 */ /* 0x000fe200078e02ff */
[----:B------:R-:W-:Y:S01]  /*8660*/  SHF.L.U32 R77, R98, 0x8, RZ ;  /* 0x00000008624d7819 */ /* 0x000fe200000006ff */
[----:B------:R-:W-:Y:S01]  /*8670*/  IMAD R48, R75, R72, R48 ;  /* 0x000000484b307224 */ /* 0x000fe200078e0230 */
[----:B------:R-:W-:Y:S01]  /*8680*/  SHF.R.S32.HI R75, RZ, 0x18, R76 ;  /* 0x00000018ff4b7819 */ /* 0x000fe2000001144c */
[C---:B------:R-:W-:Y:S01]  /*8690*/  IMAD R50, R70.reuse, R54, RZ ;  /* 0x0000003646327224 */ /* 0x040fe200078e02ff */
[----:B------:R-:W-:Y:S01]  /*86a0*/  I2IP.S8.S32.SAT R107, R51, R46, RZ ;  /* 0x0000002e336b7239 */ /* 0x000fe200000014ff */
[C---:B------:R-:W-:Y:S01]  /*86b0*/  IMAD R55, R70.reuse, R55, RZ ;  /* 0x0000003746377224 */ /* 0x040fe200078e02ff */
[----:B------:R-:W-:Y:S01]  /*86c0*/  SHF.L.U32 R76, R97, 0x10, RZ ;  /* 0x00000010614c7819 */ /* 0x000fe200000006ff */
[----:B------:R-:W-:Y:S01]  /*86d0*/  IMAD R49, R73, R72, R49 ;  /* 0x0000004849317224 */ /* 0x000fe200078e0231 */
[----:B------:R-:W-:Y:S01]  /*86e0*/  PRMT R73, R97, 0x8880, RZ ;  /* 0x0000888061497816 */ /* 0x000fe200000000ff */
[----:B------:R-:W-:Y:S01]  /*86f0*/  IMAD R52, R70, R56, RZ ;  /* 0x0000003846347224 */ /* 0x000fe200078e02ff */
[----:B------:R-:W-:Y:S01]  /*8700*/  I2IP.S8.S32.SAT R107, R45, R44, R107 ;  /* 0x0000002c2d6b7239 */ /* 0x000fe2000000146b */
[-C--:B------:R-:W-:Y:S01]  /*8710*/  IMAD R50, R75, R72.reuse, R50 ;  /* 0x000000484b327224 */ /* 0x080fe200078e0232 */
[----:B------:R-:W-:Y:S01]  /*8720*/  PRMT R75, R98, 0x8880, RZ ;  /* 0x00008880624b7816 */ /* 0x000fe200000000ff */
[-C--:B------:R-:W-:Y:S01]  /*8730*/  IMAD R55, R74, R72.reuse, R55 ;  /* 0x000000484a377224 */ /* 0x080fe200078e0237 */
[----:B------:R-:W-:Y:S01]  /*8740*/  SHF.R.S32.HI R74, RZ, 0x18, R76 ;  /* 0x00000018ff4a7819 */ /* 0x000fe2000001144c */
[----:B------:R-:W-:Y:S01]  /*8750*/  IMAD R52, R73, R72, R52 ;  /* 0x0000004849347224 */ /* 0x000fe200078e0234 */
[----:B------:R-:W-:Y:S01]  /*8760*/  SHF.L.U32 R73, R97, 0x8, RZ ;  /* 0x0000000861497819 */ /* 0x000fe200000006ff */
[C---:B------:R-:W-:Y:S01]  /*8770*/  IMAD R53, R70.reuse, R57, RZ ;  /* 0x0000003946357224 */ /* 0x040fe200078e02ff */
[----:B------:R1:W-:Y:S01]  /*8780*/  STS.128 [R158+0x4400], R104 ;  /* 0x004400689e007388 */ /* 0x0003e20000000c00 */
[----:B------:R-:W-:Y:S01]  /*8790*/  IMAD R54, R70, R58, RZ ;  /* 0x0000003a46367224 */ /* 0x000fe200078e02ff */
[----:B------:R-:W-:Y:S01]  /*87a0*/  SHF.R.S32.HI R73, RZ, 0x18, R73 ;  /* 0x00000018ff497819 */ /* 0x000fe20000011449 */
[----:B------:R-:W-:Y:S01]  /*87b0*/  IMAD R53, R74, R72, R53 ;  /* 0x000000484a357224 */ /* 0x000fe200078e0235 */
[----:B------:R-:W-:Y:S01]  /*87c0*/  SHF.L.U32 R76, R98, 0x10, RZ ;  /* 0x00000010624c7819 */ /* 0x000fe200000006ff */
[C---:B------:R-:W-:Y:S01]  /*87d0*/  IMAD R59, R70.reuse, R59, RZ ;  /* 0x0000003b463b7224 */ /* 0x040fe200078e02ff */
[----:B------:R-:W-:Y:S01]  /*87e0*/  SHF.R.S32.HI R74, RZ, 0x18, R97 ;  /* 0x00000018ff4a7819 */ /* 0x000fe20000011461 */
[C---:B------:R-:W-:Y:S01]  /*87f0*/  IMAD R56, R70.reuse, R60, RZ ;  /* 0x0000003c46387224 */ /* 0x040fe200078e02ff */
[----:B------:R-:W-:Y:S01]  /*8800*/  I2IP.S8.S32.SAT R108, R55, R50, RZ ;  /* 0x00000032376c7239 */ /* 0x000fe200000014ff */
[----:B------:R-:W-:Y:S01]  /*8810*/  IMAD R54, R73, R72, R54 ;  /* 0x0000004849367224 */ /* 0x000fe200078e0236 */
[----:B------:R-:W-:Y:S01]  /*8820*/  SHF.R.S32.HI R76, RZ, 0x18, R76 ;  /* 0x00000018ff4c7819 */ /* 0x000fe2000001144c */
[----:B------:R-:W-:Y:S01]  /*8830*/  IMAD R57, R70, R61, RZ ;  /* 0x0000003d46397224 */ /* 0x000fe200078e02ff */
[----:B------:R-:W-:Y:S01]  /*8840*/  I2IP.S8.S32.SAT R108, R49, R48, R108 ;  /* 0x00000030316c7239 */ /* 0x000fe2000000146c */
[----:B------:R-:W-:Y:S01]  /*8850*/  IMAD R59, R74, R72, R59 ;  /* 0x000000484a3b7224 */ /* 0x000fe200078e023b */
[----:B------:R-:W-:Y:S01]  /*8860*/  SHF.R.S32.HI R77, RZ, 0x18, R77 ;  /* 0x00000018ff4d7819 */ /* 0x000fe2000001144d */
[----:B------:R-:W-:Y:S01]  /*8870*/  IMAD R58, R70, R62, RZ ;  /* 0x0000003e463a7224 */ /* 0x000fe200078e02ff */
[----:B------:R-:W-:Y:S01]  /*8880*/  SHF.R.S32.HI R73, RZ, 0x18, R98 ;  /* 0x00000018ff497819 */ /* 0x000fe20000011462 */
[----:B------:R-:W-:Y:S01]  /*8890*/  IMAD R56, R75, R72, R56 ;  /* 0x000000484b387224 */ /* 0x000fe200078e0238 */
[----:B------:R-:W-:Y:S01]  /*88a0*/  I2IP.S8.S32.SAT R109, R59, R54, RZ ;  /* 0x000000363b6d7239 */ /* 0x000fe200000014ff */
[----:B------:R-:W-:Y:S01]  /*88b0*/  IMAD R57, R76, R72, R57 ;  /* 0x000000484c397224 */ /* 0x000fe200078e0239 */
[C---:B------:R-:W-:Y:S01]  /*88c0*/  PRMT R75, R99.reuse, 0x8880, RZ ;  /* 0x00008880634b7816 */ /* 0x040fe200000000ff */
[----:B------:R-:W-:Y:S01]  /*88d0*/  IMAD.U32 R74, R99, 0x10000, RZ ;  /* 0x00010000634a7824 */ /* 0x000fe200078e00ff */
[----:B------:R-:W-:Y:S01]  /*88e0*/  I2IP.S8.S32.SAT R109, R53, R52, R109 ;  /* 0x00000034356d7239 */ /* 0x000fe2000000146d */
[C---:B------:R-:W-:Y:S01]  /*88f0*/  IMAD R63, R70.reuse, R63, RZ ;  /* 0x0000003f463f7224 */ /* 0x040fe200078e02ff */
[----:B------:R-:W-:Y:S01]  /*8900*/  SHF.R.S32.HI R76, RZ, 0x18, R99 ;  /* 0x00000018ff4c7819 */ /* 0x000fe20000011463 */
[----:B------:R-:W-:Y:S01]  /*8910*/  IMAD R58, R77, R72, R58 ;  /* 0x000000484d3a7224 */ /* 0x000fe200078e023a */
[----:B------:R-:W-:Y:S01]  /*8920*/  SHF.L.U32 R77, R99, 0x8, RZ ;  /* 0x00000008634d7819 */ /* 0x000fe200000006ff */
[C---:B------:R-:W-:Y:S01]  /*8930*/  IMAD R60, R70.reuse, R64, RZ ;  /* 0x00000040463c7224 */ /* 0x040fe200078e02ff */
[----:B------:R-:W-:Y:S01]  /*8940*/  SHF.R.S32.HI R74, RZ, 0x18, R74 ;  /* 0x00000018ff4a7819 */ /* 0x000fe2000001144a */
[C---:B------:R-:W-:Y:S01]  /*8950*/  IMAD R61, R70.reuse, R65, RZ ;  /* 0x00000041463d7224 */ /* 0x040fe200078e02ff */
[----:B------:R-:W-:Y:S01]  /*8960*/  SHF.R.S32.HI R77, RZ, 0x18, R77 ;  /* 0x00000018ff4d7819 */ /* 0x000fe2000001144d */
[-C--:B------:R-:W-:Y:S02]  /*8970*/  IMAD R63, R73, R72.reuse, R63 ;  /* 0x00000048493f7224 */ /* 0x080fe400078e023f */
[----:B------:R-:W-:Y:S02]  /*8980*/  IMAD R60, R75, R72, R60 ;  /* 0x000000484b3c7224 */ /* 0x000fe400078e023c */
[----:B------:R-:W-:Y:S01]  /*8990*/  IMAD R62, R70, R66, RZ ;  /* 0x00000042463e7224 */ /* 0x000fe200078e02ff */
[----:B------:R-:W-:Y:S01]  /*89a0*/  I2IP.S8.S32.SAT R110, R63, R58, RZ ;  /* 0x0000003a3f6e7239 */ /* 0x000fe200000014ff */
[----:B------:R-:W-:Y:S02]  /*89b0*/  IMAD R61, R74, R72, R61 ;  /* 0x000000484a3d7224 */ /* 0x000fe400078e023d */
[----:B------:R-:W-:Y:S01]  /*89c0*/  IMAD R67, R70, R67, RZ ;  /* 0x0000004346437224 */ /* 0x000fe200078e02ff */
[----:B------:R-:W-:Y:S01]  /*89d0*/  I2IP.S8.S32.SAT R110, R57, R56, R110 ;  /* 0x00000038396e7239 */ /* 0x000fe2000000146e */
[-C--:B------:R-:W-:Y:S02]  /*89e0*/  IMAD R62, R77, R72.reuse, R62 ;  /* 0x000000484d3e7224 */ /* 0x080fe400078e023e */
[----:B------:R-:W-:Y:S05]  /*89f0*/  IMAD R67, R76, R72, R67 ;  /* 0x000000484c437224 */ /* 0x000fea00078e0243 */
[----:B------:R-:W-:Y:S04]  /*8a00*/  I2IP.S8.S32.SAT R111, R67, R62, RZ ;  /* 0x0000003e436f7239 */ /* 0x000fe800000014ff */
[----:B------:R-:W-:Y:S05]  /*8a10*/  I2IP.S8.S32.SAT R111, R61, R60, R111 ;  /* 0x0000003c3d6f7239 */ /* 0x000fea000000146f */
[----:B------:R1:W-:Y:S01]  /*8a20*/  STS.128 [R157+0x4400], R108 ;  /* 0x0044006c9d007388 */ /* 0x0003e20000000c00 */
[----:B------:R-:W-:Y:S01]  /*8a30*/  @!PT LDS RZ, [RZ] ;  /* 0x00000000fffff984 */ /* 0x000fe20000000800 */
[----:B------:R-:W-:Y:S01]  /*8a40*/  @!PT LDS RZ, [RZ] ;  /* 0x00000000fffff984 */ /* 0x000fe20000000800 */
[----:B------:R-:W-:Y:S01]  /*8a50*/  @!PT LDS RZ, [RZ] ;  /* 0x00000000fffff984 */ /* 0x000fe20000000800 */
[----:B------:R-:W-:Y:S01]  /*8a60*/  @!PT LDS RZ, [RZ] ;  /* 0x00000000fffff984 */ /* 0x000fe20000000800 */
[----:B------:R2:W-:Y:S07]  /*8a70*/  MEMBAR.ALL.CTA ;  /* 0x0000000000007992 */ /* 0x0005ee0000008000 */
[----:B--2---:R-:W2:Y:S02]  /*8a80*/  FENCE.VIEW.ASYNC.S ;  /* 0x00000000000073c6 */ /* 0x004ea40000000000 */
[----:B--2---:R-:W-:Y:S06]  /*8a90*/  BAR.SYNC.DEFER_BLOCKING 0x1, 0x80 ;  /* 0x0042000000007b1d */ /* 0x004fec0000010000 */
[----:B------:R-:W-:Y:S05]  /*8aa0*/  @P0 BRA `(.L_x_142) ;  /* 0x0000000000280947 */ /* 0x000fea0003800000 */
[----:B------:R-:W2:Y:S01]  /*8ab0*/  LDCU.64 UR6, c[0x0][0x348] ;  /* 0x00006900ff0677ac */ /* 0x000ea20008000a00 */
[----:B------:R-:W-:Y:S01]  /*8ac0*/  UIADD3 UR4, UPT, UPT, UR44, 0x4400, URZ ;  /* 0x000044002c047890 */ /* 0x000fe2000fffe0ff */
[----:B------:R-:W-:Y:S05]  /*8ad0*/  UMOV UR51, UR36 ;  /* 0x0000002400337c82 */ /* 0x000fea0008000000 */
[----:B------:R-:W-:Y:S04]  /*8ae0*/  MOV R155, UR4 ;  /* 0x00000004009b7c02 */ /* 0x000fe80008000f00 */
[----:B------:R-:W-:Y:S01]  /*8af0*/  R2UR UR48, R155 ;  /* 0x000000009b3072ca */ /* 0x000fe200000e0000 */
[----:B--2---:R-:W-:Y:S04]  /*8b00*/  UIADD3 UR4, UP0, UPT, UR6, 0x680, URZ ;  /* 0x0000068006047890 */ /* 0x004fe8000ff1e0ff */
[----:B------:R-:W-:Y:S09]  /*8b10*/  UIADD3.X UR5, UPT, UPT, URZ, UR7, URZ, UP0, !UPT ;  /* 0x00000007ff057290 */ /* 0x000ff200087fe4ff */
[----:B------:R2:W-:Y:S01]  /*8b20*/  UTMASTG.3D [UR48], [UR4] ;  /* 0x00000030040073b5 */ /* 0x0005e20008010000 */
[----:B------:R0:W-:Y:S01]  /*8b30*/  UTMACMDFLUSH ;  /* 0x00000000000079b7 */ /* 0x0001e20000000000 */
[----:B--2---:R-:W-:Y:S04]  /*8b40*/  DEPBAR.LE SB0, 0x1 ;  /* 0x000080400000791a */ /* 0x004fe80000000000 */
.L_x_142:
[----:B------:R-:W-:Y:S05]  /*8b50*/  BSYNC.RECONVERGENT B0 ;  /* 0x0000000000007941 */ /* 0x000fea0003800200 */
.L_x_141:
[----:B------:R-:W-:Y:S06]  /*8b60*/  BAR.SYNC.DEFER_BLOCKING 0x1, 0x80 ;  /* 0x0042000000007b1d */ /* 0x000fec0000010000 */
[----:B------:R-:W2:Y:S01]  /*8b70*/  @P6 SYNCS.PHASECHK.TRANS64.TRYWAIT P0, [R114+URZ+0x200], R115 ;  /* 0x00020073720065a7 */ /* 0x000ea200080011ff */
[----:B------:R-:W-:Y:S01]  /*8b80*/  BSSY B1, `(.L_x_143) ;  /* 0x0000023000017945 */ /* 0x000fe20003800000 */
[----:B--2---:R-:W-:Y:S03]  /*8b90*/  @P6 SEL R78, RZ, 0x1, !P0 ;  /* 0x00000001ff4e6807 */ /* 0x004fe60004000000 */
[----:B------:R-:W-:Y:S05]  /*8ba0*/  @!P6 BRA `(.L_x_144) ;  /* 0x000000000080e947 */ /* 0x000fea0003800000 */
[----:B------:R-:W-:Y:S01]  /*8bb0*/  ISETP.NE.AND P1, PT, R79, RZ, PT ;  /* 0x000000ff4f00720c */ /* 0x000fe20003f25270 */
[----:B------:R-:W-:Y:S01]  /*8bc0*/  BSSY B0, `(.L_x_145) ;  /* 0x000000a000007945 */ /* 0x000fe20003800000 */
[----:B------:R-:W-:Y:S11]  /*8bd0*/  ISETP.NE.AND P0, PT, R78, RZ, PT ;  /* 0x000000ff4e00720c */ /* 0x000ff60003f05270 */
[----:B------:R-:W-:Y:S04]  /*8be0*/  @P1 IMAD R113, R150, 0x2000, R113 ;  /* 0x0000200096711824 */ /* 0x000fe800078e0271 */
[--C-:B------:R-:W-:Y:S01]  /*8bf0*/  @P1 IMAD.IADD R112, R112, 0x1, R113.reuse ;  /* 0x0000000170701824 */ /* 0x100fe200078e0271 */
[----:B------:R-:W-:Y:S01]  /*8c00*/  @P1 IADD3 R2, PT, PT, R154, R113, RZ ;  /* 0x000000719a021210 */ /* 0x000fe20007ffe0ff */
[----:B------:R-:W-:Y:S01]  /*8c10*/  @P1 IMAD.IADD R0, R153, 0x1, R113 ;  /* 0x0000000199001824 */ /* 0x000fe200078e0271 */
[----:B------:R-:W-:Y:S06]  /*8c20*/  @P0 BRA `(.L_x_146) ;  /* 0x00000000000c0947 */ /* 0x000fec0003800000 */
[----:B------:R-:W-:Y:S04]  /*8c30*/  SHF.L.U32 R3, R148, 0x1f, RZ ;  /* 0x0000001f94037819 */ /* 0x000fe800000006ff */
[----:B------:R-:W2:Y:S02]  /*8c40*/  SYNCS.PHASECHK.TRANS64.TRYWAIT P0, [R114+URZ+0x200], R3 ;  /* 0x00020003720075a7 */ /* 0x000ea400080011ff */
[----:B--2---:R-:W-:Y:S05]  /*8c50*/  @!P0 BRA `(.L_x_147) ;  /* 0x0000002800e88947 */ /* 0x004fea0003800000 */
.L_x_146:
[----:B------:R-:W-:Y:S05]  /*8c60*/  BSYNC B0 ;  /* 0x0000000000007941 */ /* 0x000fea0003800000 */
.L_x_145:
[----:B------:R-:W-:Y:S01]  /*8c70*/  ISETP.NE.AND P0, PT, R79, RZ, PT ;  /* 0x000000ff4f00720c */ /* 0x000fe20003f05270 */
[----:B--2---:R-:W-:Y:S02]  /*8c80*/  VIADD R114, R114, 0x210 ;  /* 0x0000021072727836 */ /* 0x004fe40000000000 */
[----:B------:R-:W-:Y:S02]  /*8c90*/  IMAD.U32 R3, RZ, RZ, UR46 ;  /* 0x0000002eff037e24 */ /* 0x000fe4000f8e00ff */
[----:B------:R-:W-:Y:S03]  /*8ca0*/  VIADD R150, R150, 0x1 ;  /* 0x0000000196967836 */ /* 0x000fe60000000000 */
[----:B------:R-:W-:Y:S05]  /*8cb0*/  PRMT R3, R3, 0x654, R114 ;  /* 0x0000065403037816 */ /* 0x000fea0000000072 */
[----:B------:R2:W3:Y:S04]  /*8cc0*/  @P0 LDS.128 R80, [R113+0x400] ;  /* 0x0004000071500984 */ /* 0x0004e80000000c00 */
[----:B------:R2:W4:Y:S04]  /*8cd0*/  @P0 LDS.128 R84, [R2+0x400] ;  /* 0x0004000002540984 */ /* 0x0005280000000c00 */
        /* <DEDUP_REMOVED lines=9> */
[----:B------:R-:W-:Y:S01]  /*8d70*/  SEL R150, R150, RZ, P0 ;  /* 0x000000ff96967207 */ /* 0x000fe20000000000 */
[----:B-----5:R5:W-:Y:S02]  /*8d80*/  SYNCS.ARRIVE.TRANS64.RED.A1T0 RZ, [R3+URZ], RZ ;  /* 0x000000ff03ff79a7 */ /* 0x020be400081004ff */
[----:B-----5:R-:W-:Y:S04]  /*8d90*/  SEL R3, RZ, 0x1, P0 ;  /* 0x00000001ff037807 */ /* 0x020fe80000000000 */
[----:B--234-:R-:W-:Y:S02]  /*8da0*/  LOP3.LUT R148, R148, R3, RZ, 0x3c, !PT ;  /* 0x0000000394947212 */ /* 0x01cfe400078e3cff */
.L_x_144:
[----:B------:R-:W-:Y:S05]  /*8db0*/  BSYNC B1 ;  /* 0x0000000000017941 */ /* 0x000fea0003800000 */
.L_x_143:
[----:B------:R-:W-:Y:S05]  /*8dc0*/  VIADD R0, R71, 0x40 ;  /* 0x0000004047007836 */ /* 0x000fea0000000000 */
[----:B------:R-:W-:Y:S04]  /*8dd0*/  SHF.R.U32.HI R0, RZ, 0x15, R0 ;  /* 0x00000015ff007819 */ /* 0x000fe80000011600 */
[----:B------:R-:W-:Y:S11]  /*8de0*/  LOP3.LUT P0, RZ, R0, 0x3, R145, 0x48, !PT ;  /* 0x0000000300ff7812 */ /* 0x000ff60007804891 */
[----:B------:R-:W-:Y:S02]  /*8df0*/  @!UPT UIADD3 URZ, UPT, UPT, URZ, URZ, URZ ;  /* 0x000000fffffff290 */ /* 0x000fe4000fffe0ff */
        /* <DEDUP_REMOVED lines=8> */
[----:B------:R-:W5:Y:S01]  /*8e80*/  LDCU.64 UR4, c[0x4][0x10] ;  /* 0x01000200ff0477ac */ /* 0x000f620008000a00 */
[----:B--2---:R-:W-:Y:S01]  /*8e90*/  MOV R5, UR9 ;  /* 0x0000000900057c02 */ /* 0x004fe20008000f00 */
[----:B------:R-:W-:Y:S01]  /*8ea0*/  IMAD.U32 R4, RZ, RZ, UR8 ;  /* 0x00000008ff047e24 */ /* 0x000fe2000f8e00ff */
[----:B---3--:R-:W-:Y:S01]  /*8eb0*/  MOV R7, UR7 ;  /* 0x0000000700077c02 */ /* 0x008fe20008000f00 */
[----:B------:R-:W-:Y:S01]  /*8ec0*/  IMAD.U32 R6, RZ, RZ, UR6 ;  /* 0x00000006ff067e24 */ /* 0x000fe2000f8e00ff */
[----:B-----5:R-:W-:Y:S01]  /*8ed0*/  MOV R11, UR5 ;  /* 0x00000005000b7c02 */ /* 0x020fe20008000f00 */
[----:B------:R-:W-:Y:S02]  /*8ee0*/  IMAD.U32 R10, RZ, RZ, UR4 ;  /* 0x00000004ff0a7e24 */ /* 0x000fe4000f8e00ff */
[----:B------:R-:W-:Y:S07]  /*8ef0*/  LEPC R20, `(.L_x_148) ;  /* 0x000000001014794e */ /* 0x000fee0000000000 */
[----:B-1--4-:R-:W-:Y:S05]  /*8f00*/  CALL.ABS.NOINC R2 ;  /* 0x0000000002007343 */ /* 0x012fea0003c00000 */
.L_x_148:
[----:B------:R-:W-:Y:S01]  /*8f10*/  ISETP.NE.AND P0, PT, R156, RZ, PT ;  /* 0x000000ff9c00720c */ /* 0x000fe20003f05270 */
[----:B------:R-:W-:Y:S05]  /*8f20*/  WARPSYNC.ALL ;  /* 0x0000000000007948 */ /* 0x000fea0003800000 */
[----:B------:R-:W-:Y:S01]  /*8f30*/  R2UR UR4, R71 ;  /* 0x00000000470472ca */ /* 0x000fe200000e0000 */
[----:B------:R-:W-:Y:S01]  /*8f40*/  IMAD.U32 R130, R82, 0x10000, RZ ;  /* 0x0001000052827824 */ /* 0x000fe200078e00ff */
[C---:B------:R-:W-:Y:S01]  /*8f50*/  SHF.L.U32 R75, R80.reuse, 0x10, RZ ;  /* 0x00000010504b7819 */ /* 0x040fe200000006ff */
[----:B------:R-:W-:Y:S01]  /*8f60*/  IMAD.U32 R115, R87, 0x10000, RZ ;  /* 0x0001000057737824 */ /* 0x000fe200078e00ff */
[----:B------:R-:W-:Y:S01]  /*8f70*/  PRMT R73, R80, 0x8880, RZ ;  /* 0x0000888050497816 */ /* 0x000fe200000000ff */
[----:B-1----:R-:W-:Y:S01]  /*8f80*/  IMAD.U32 R104, R96, 0x10000, RZ ;  /* 0x0001000060687824 */ /* 0x002fe200078e00ff */
[----:B------:R-:W-:Y:S01]  /*8f90*/  SHF.L.U32 R74, R80, 0x8, RZ ;  /* 0x00000008504a7819 */ /* 0x000fe200000006ff */
[----:B------:R-:W-:Y:S01]  /*8fa0*/  IMAD.SHL.U32 R123, R84, 0x100, RZ ;  /* 0x00000100547b7824 */ /* 0x000fe200078e00ff */
[----:B------:R-:W-:Y:S01]  /*8fb0*/  SHF.R.S32.HI R75, RZ, 0x18, R75 ;  /* 0x00000018ff4b7819 */ /* 0x000fe2000001144b */
[----:B------:R-:W-:Y:S01]  /*8fc0*/  IMAD.SHL.U32 R108, R93, 0x100, RZ ;  /* 0x000001005d6c7824 */ /* 0x000fe200078e00ff */
[----:B------:R-:W-:Y:S01]  /*8fd0*/  SHF.R.S32.HI R74, RZ, 0x18, R74 ;  /* 0x00000018ff4a7819 */ /* 0x000fe2000001144a */
[----:B------:R-:W-:Y:S01]  /*8fe0*/  BSSY.RECONVERGENT B0, `(.L_x_149) ;  /* 0x0000122000007945 */ /* 0x000fe20003800200 */
[----:B------:R-:W-:Y:S01]  /*8ff0*/  SHF.R.S32.HI R76, RZ, 0x18, R80 ;  /* 0x00000018ff4c7819 */ /* 0x000fe20000011450 */
[----:B------:R-:W1:Y:S01]  /*9000*/  LDTM.x64 R4, tmem[UR4+0x40] ;  /* 0x00004004000479ee */ /* 0x000e620008340000 */
[----:B------:R-:W-:Y:S01]  /*9010*/  NOP ;  /* 0x0000000000007918 */ /* 0x000fe20000000000 */
[----:B------:R-:W-:Y:S02]  /*9020*/  IADD3 R146, PT, PT, R146, 0x270, RZ ;  /* 0x0000027092927810 */ /* 0x000fe40007ffe0ff */
[C---:B------:R-:W-:Y:S02]  /*9030*/  PRMT R134, R81.reuse, 0x8880, RZ ;  /* 0x0000888051867816 */ /* 0x040fe400000000ff */
[----:B------:R-:W-:Y:S02]  /*9040*/  LOP3.LUT R146, R146, 0xfefffff8, RZ, 0xc0, !PT ;  /* 0xfefffff892927812 */ /* 0x000fe400078ec0ff */
[----:B------:R-:W-:Y:S02]  /*9050*/  SHF.L.U32 R133, R81, 0x10, RZ ;  /* 0x0000001051857819 */ /* 0x000fe400000006ff */
[----:B-1----:R1:W-:Y:S01]  /*9060*/  SYNCS.ARRIVE.TRANS64.RED.A1T0 RZ, [R146+URZ], RZ ;  /* 0x000000ff92ff79a7 */ /* 0x0023e200081004ff */
[----:B------:R-:W-:Y:S02]  /*9070*/  PRMT R131, R82, 0x8880, RZ ;  /* 0x0000888052837816 */ /* 0x000fe400000000ff */
[----:B------:R-:W-:Y:S02]  /*9080*/  SHF.R.S32.HI R77, RZ, 0x18, R81 ;  /* 0x00000018ff4d7819 */ /* 0x000fe40000011451 */
[C---:B------:R-:W-:Y:S02]  /*9090*/  PRMT R128, R83.reuse, 0x8880, RZ ;  /* 0x0000888053807816 */ /* 0x040fe400000000ff */
[----:B------:R-:W-:Y:S02]  /*90a0*/  SHF.R.S32.HI R78, RZ, 0x18, R82 ;  /* 0x00000018ff4e7819 */ /* 0x000fe40000011452 */
[----:B------:R-:W-:Y:S02]  /*90b0*/  SHF.L.U32 R127, R83, 0x10, RZ ;  /* 0x00000010537f7819 */ /* 0x000fe400000006ff */
[----:B------:R-:W-:Y:S02]  /*90c0*/  PRMT R125, R84, 0x8880, RZ ;  /* 0x00008880547d7816 */ /* 0x000fe400000000ff */
[----:B------:R-:W-:Y:S01]  /*90d0*/  SHF.R.S32.HI R79, RZ, 0x18, R83 ;  /* 0x00000018ff4f7819 */ /* 0x000fe20000011453 */
[C---:B------:R-:W-:Y:S01]  /*90e0*/  IMAD R0, R70.reuse, R4, RZ ;  /* 0x0000000446007224 */ /* 0x040fe200078e02ff */
[----:B------:R-:W-:Y:S01]  /*90f0*/  SHF.R.S32.HI R4, RZ, 0x18, R133 ;  /* 0x00000018ff047819 */ /* 0x000fe20000011485 */
[----:B------:R-:W-:Y:S01]  /*9100*/  IMAD R2, R70, R5, RZ ;  /* 0x0000000546027224 */ /* 0x000fe200078e02ff */
[----:B------:R-:W-:Y:S01]  /*9110*/  SHF.L.U32 R124, R84, 0x10, RZ ;  /* 0x00000010547c7819 */ /* 0x000fe200000006ff */
[C---:B------:R-:W-:Y:S01]  /*9120*/  IMAD R3, R70.reuse, R6, RZ ;  /* 0x0000000646037224 */ /* 0x040fe200078e02ff */
[----:B------:R-:W-:Y:S01]  /*9130*/  PRMT R122, R85, 0x8880, RZ ;  /* 0x00008880557a7816 */ /* 0x000fe200000000ff */
[-C--:B------:R-:W-:Y:S01]  /*9140*/  IMAD R0, R73, R72.reuse, R0 ;  /* 0x0000004849007224 */ /* 0x080fe200078e0200 */
[----:B------:R-:W-:Y:S01]  /*9150*/  SHF.L.U32 R121, R85, 0x10, RZ ;  /* 0x0000001055797819 */ /* 0x000fe200000006ff */
[----:B------:R-:W-:Y:S01]  /*9160*/  IMAD R7, R70, R7, RZ ;  /* 0x0000000746077224 */ /* 0x000fe200078e02ff */
[C---:B------:R-:W-:Y:S01]  /*9170*/  PRMT R119, R86.reuse, 0x8880, RZ ;  /* 0x0000888056777816 */ /* 0x040fe200000000ff */
[-C--:B------:R-:W-:Y:S01]  /*9180*/  IMAD R2, R75, R72.reuse, R2 ;  /* 0x000000484b027224 */ /* 0x080fe200078e0202 */
[----:B------:R-:W-:Y:S01]  /*9190*/  SHF.L.U32 R118, R86, 0x10, RZ ;  /* 0x0000001056767819 */ /* 0x000fe200000006ff */
[-C--:B------:R-:W-:Y:S01]  /*91a0*/  IMAD R3, R74, R72.reuse, R3 ;  /* 0x000000484a037224 */ /* 0x080fe200078e0203 */
[----:B------:R-:W-:Y:S01]  /*91b0*/  PRMT R116, R87, 0x8880, RZ ;  /* 0x0000888057747816 */ /* 0x000fe200000000ff */
[----:B------:R-:W-:Y:S01]  /*91c0*/  IMAD R7, R76, R72, R7 ;  /* 0x000000484c077224 */ /* 0x000fe200078e0207 */
[----:B------:R-:W-:Y:S01]  /*91d0*/  PRMT R113, R92, 0x8880, RZ ;  /* 0x000088805c717816 */ /* 0x000fe200000000ff */
[----:B------:R-:W-:Y:S01]  /*91e0*/  IMAD R8, R70, R8, RZ ;  /* 0x0000000846087224 */ /* 0x000fe200078e02ff */
[----:B------:R-:W-:Y:S01]  /*91f0*/  SHF.L.U32 R112, R92, 0x10, RZ ;  /* 0x000000105c707819 */ /* 0x000fe200000006ff */
[C---:B------:R-:W-:Y:S01]  /*9200*/  IMAD R9, R70.reuse, R9, RZ ;  /* 0x0000000946097224 */ /* 0x040fe200078e02ff */
[----:B------:R-:W-:Y:S01]  /*9210*/  I2IP.S8.S32.SAT R161, R7, R3, RZ ;  /* 0x0000000307a17239 */ /* 0x000fe200000014ff */
[C---:B------:R-:W-:Y:S01]  /*9220*/  IMAD R10, R70.reuse, R10, RZ ;  /* 0x0000000a460a7224 */ /* 0x040fe200078e02ff */
[----:B------:R-:W-:Y:S01]  /*9230*/  MOV R3, R134 ;  /* 0x0000008600037202 */ /* 0x000fe20000000f00 */
[C---:B------:R-:W-:Y:S01]  /*9240*/  IMAD R7, R70.reuse, R20, RZ ;  /* 0x0000001446077224 */ /* 0x040fe200078e02ff */
[----:B------:R-:W-:Y:S01]  /*9250*/  PRMT R110, R93, 0x8880, RZ ;  /* 0x000088805d6e7816 */ /* 0x000fe200000000ff */
[----:B------:R-:W-:Y:S01]  /*9260*/  IMAD R11, R70, R11, RZ ;  /* 0x0000000b460b7224 */ /* 0x000fe200078e02ff */
[----:B------:R-:W-:Y:S01]  /*9270*/  SHF.R.S32.HI R89, RZ, 0x18, R92 ;  /* 0x00000018ff597819 */ /* 0x000fe2000001145c */
[-C--:B------:R-:W-:Y:S01]  /*9280*/  IMAD R8, R3, R72.reuse, R8 ;  /* 0x0000004803087224 */ /* 0x080fe200078e0208 */
[----:B------:R-:W-:Y:S01]  /*9290*/  MOV R3, R131 ;  /* 0x0000008300037202 */ /* 0x000fe20000000f00 */
[----:B------:R-:W-:Y:S01]  /*92a0*/  IMAD R9, R4, R72, R9 ;  /* 0x0000004804097224 */ /* 0x000fe200078e0209 */
[----:B------:R-:W-:Y:S01]  /*92b0*/  SHF.R.S32.HI R4, RZ, 0x18, R130 ;  /* 0x00000018ff047819 */ /* 0x000fe20000011482 */
[C---:B------:R-:W-:Y:S01]  /*92c0*/  IMAD R20, R70.reuse, R25, RZ ;  /* 0x0000001946147224 */ /* 0x040fe200078e02ff */
[----:B------:R-:W-:Y:S01]  /*92d0*/  SHF.L.U32 R109, R93, 0x10, RZ ;  /* 0x000000105d6d7819 */ /* 0x000fe200000006ff */
[----:B------:R-:W-:Y:S01]  /*92e0*/  IMAD R25, R70, R30, RZ ;  /* 0x0000001e46197224 */ /* 0x000fe200078e02ff */
[----:B------:R-:W-:Y:S01]  /*92f0*/  PRMT R107, R94, 0x8880, RZ ;  /* 0x000088805e6b7816 */ /* 0x000fe200000000ff */
[C---:B------:R-:W-:Y:S01]  /*9300*/  IMAD R12, R70.reuse, R12, RZ ;  /* 0x0000000c460c7224 */ /* 0x040fe200078e02ff */
[----:B------:R-:W-:Y:S01]  /*9310*/  SHF.R.S32.HI R91, RZ, 0x18, R93 ;  /* 0x00000018ff5b7819 */ /* 0x000fe2000001145d */
[----:B------:R-:W-:Y:S01]  /*9320*/  IMAD R6, R70, R19, RZ ;  /* 0x0000001346067224 */ /* 0x000fe200078e02ff */
[----:B------:R-:W-:Y:S01]  /*9330*/  SHF.L.U32 R105, R94, 0x10, RZ ;  /* 0x000000105e697819 */ /* 0x000fe200000006ff */
[C---:B------:R-:W-:Y:S01]  /*9340*/  IMAD R30, R70.reuse, R35, RZ ;  /* 0x00000023461e7224 */ /* 0x040fe200078e02ff */
[C---:B------:R-:W-:Y:S01]  /*9350*/  PRMT R101, R95.reuse, 0x8880, RZ ;  /* 0x000088805f657816 */ /* 0x040fe200000000ff */
[C---:B------:R-:W-:Y:S01]  /*9360*/  IMAD R19, R70.reuse, R24, RZ ;  /* 0x0000001846137224 */ /* 0x040fe200078e02ff */
[----:B------:R-:W-:Y:S01]  /*9370*/  SHF.R.S32.HI R93, RZ, 0x18, R94 ;  /* 0x00000018ff5d7819 */ /* 0x000fe2000001145e */
[C---:B------:R-:W-:Y:S01]  /*9380*/  IMAD R35, R70.reuse, R40, RZ ;  /* 0x0000002846237224 */ /* 0x040fe200078e02ff */
[----:B------:R-:W-:Y:S01]  /*9390*/  SHF.L.U32 R100, R95, 0x10, RZ ;  /* 0x000000105f647819 */ /* 0x000fe200000006ff */
[----:B------:R-:W-:Y:S01]  /*93a0*/  IMAD R13, R70, R13, RZ ;  /* 0x0000000d460d7224 */ /* 0x000fe200078e02ff */
[----:B------:R-:W-:Y:S01]  /*93b0*/  PRMT R106, R96, 0x8880, RZ ;  /* 0x00008880606a7816 */ /* 0x000fe200000000ff */
[C---:B------:R-:W-:Y:S01]  /*93c0*/  IMAD R24, R70.reuse, R29, RZ ;  /* 0x0000001d46187224 */ /* 0x040fe200078e02ff */
[----:B------:R-:W-:Y:S01]  /*93d0*/  SHF.R.S32.HI R73, RZ, 0x18, R96 ;  /* 0x00000018ff497819 */ /* 0x000fe20000011460 */
[C---:B------:R-:W-:Y:S01]  /*93e0*/  IMAD R40, R70.reuse, R45, RZ ;  /* 0x0000002d46287224 */ /* 0x040fe200078e02ff */
[----:B------:R-:W-:Y:S01]  /*93f0*/  SHF.L.U32 R90, R97, 0x10, RZ ;  /* 0x00000010615a7819 */ /* 0x000fe200000006ff */
[C---:B------:R-:W-:Y:S01]  /*9400*/  IMAD R29, R70.reuse, R34, RZ ;  /* 0x00000022461d7224 */ /* 0x040fe200078e02ff */
[----:B------:R-:W-:Y:S01]  /*9410*/  SHF.R.S32.HI R75, RZ, 0x18, R97 ;  /* 0x00000018ff4b7819 */ /* 0x000fe20000011461 */
[C---:B------:R-:W-:Y:S01]  /*9420*/  IMAD R45, R70.reuse, R50, RZ ;  /* 0x00000032462d7224 */ /* 0x040fe200078e02ff */
[C---:B------:R-:W-:Y:S01]  /*9430*/  PRMT R80, R99.reuse, 0x8880, RZ ;  /* 0x0000888063507816 */ /* 0x040fe200000000ff */
[C---:B------:R-:W-:Y:S01]  /*9440*/  IMAD R14, R70.reuse, R14, RZ ;  /* 0x0000000e460e7224 */ /* 0x040fe200078e02ff */
[----:B------:R-:W-:Y:S01]  /*9450*/  SHF.L.U32 R76, R99, 0x10, RZ ;  /* 0x00000010634c7819 */ /* 0x000fe200000006ff */
[C---:B------:R-:W-:Y:S01]  /*9460*/  IMAD R34, R70.reuse, R39, RZ ;  /* 0x0000002746227224 */ /* 0x040fe200078e02ff */
[----:B------:R-:W-:Y:S01]  /*9470*/  SHF.L.U32 R132, R81, 0x8, RZ ;  /* 0x0000000851847819 */ /* 0x000fe200000006ff */
[C---:B------:R-:W-:Y:S01]  /*9480*/  IMAD R50, R70.reuse, R55, RZ ;  /* 0x0000003746327224 */ /* 0x040fe200078e02ff */
[----:B------:R-:W-:Y:S01]  /*9490*/  SHF.R.S32.HI R81, RZ, 0x18, R84 ;  /* 0x00000018ff517819 */ /* 0x000fe20000011454 */
[C---:B------:R-:W-:Y:S01]  /*94a0*/  IMAD R39, R70.reuse, R44, RZ ;  /* 0x0000002c46277224 */ /* 0x040fe200078e02ff */
[----:B------:R-:W-:Y:S01]  /*94b0*/  SHF.R.S32.HI R5, RZ, 0x18, R132 ;  /* 0x00000018ff057819 */ /* 0x000fe20000011484 */
[----:B------:R-:W-:Y:S01]  /*94c0*/  IMAD R55, R70, R60, RZ ;  /* 0x0000003c46377224 */ /* 0x000fe200078e02ff */
[----:B------:R-:W-:Y:S01]  /*94d0*/  SHF.L.U32 R84, R98, 0x10, RZ ;  /* 0x0000001062547819 */ /* 0x000fe200000006ff */
[----:B------:R-:W-:Y:S01]  /*94e0*/  IMAD R15, R70, R15, RZ ;  /* 0x0000000f460f7224 */ /* 0x000fe200078e02ff */
[----:B------:R-:W-:Y:S01]  /*94f0*/  SHF.L.U32 R129, R82, 0x8, RZ ;  /* 0x0000000852817819 */ /* 0x000fe200000006ff */
[-C--:B------:R-:W-:Y:S01]  /*9500*/  IMAD R10, R5, R72.reuse, R10 ;  /* 0x00000048050a7224 */ /* 0x080fe200078e020a */
[----:B------:R-:W-:Y:S01]  /*9510*/  SHF.L.U32 R126, R83, 0x8, RZ ;  /* 0x00000008537e7819 */ /* 0x000fe200000006ff */
[-C--:B------:R-:W-:Y:S01]  /*9520*/  IMAD R11, R77, R72.reuse, R11 ;  /* 0x000000484d0b7224 */ /* 0x080fe200078e020b */
[----:B------:R-:W-:Y:S01]  /*9530*/  SHF.R.S32.HI R5, RZ, 0x18, R129 ;  /* 0x00000018ff057819 */ /* 0x000fe20000011481 */
[-C--:B------:R-:W-:Y:S01]  /*9540*/  IMAD R12, R3, R72.reuse, R12 ;  /* 0x00000048030c7224 */ /* 0x080fe200078e020c */
[----:B------:R-:W-:Y:S01]  /*9550*/  SHF.R.S32.HI R83, RZ, 0x18, R85 ;  /* 0x00000018ff537819 */ /* 0x000fe20000011455 */
[----:B------:R-:W-:Y:S01]  /*9560*/  IMAD R13, R4, R72, R13 ;  /* 0x00000048040d7224 */ /* 0x000fe200078e020d */
[----:B------:R-:W-:Y:S01]  /*9570*/  SHF.L.U32 R120, R85, 0x8, RZ ;  /* 0x0000000855787819 */ /* 0x000fe200000006ff */
[C---:B------:R-:W-:Y:S01]  /*9580*/  IMAD R44, R70.reuse, R49, RZ ;  /* 0x00000031462c7224 */ /* 0x040fe200078e02ff */
[----:B------:R-:W-:Y:S01]  /*9590*/  SHF.R.S32.HI R85, RZ, 0x18, R86 ;  /* 0x00000018ff557819 */ /* 0x000fe20000011456 */
[C---:B------:R-:W-:Y:S01]  /*95a0*/  IMAD R60, R70.reuse, R65, RZ ;  /* 0x00000041463c7224 */ /* 0x040fe200078e02ff */
[----:B------:R-:W-:Y:S01]  /*95b0*/  I2IP.S8.S32.SAT R65, R11, R10, RZ ;  /* 0x0000000a0b417239 */ /* 0x000fe200000014ff */
[C---:B------:R-:W-:Y:S01]  /*95c0*/  IMAD R49, R70.reuse, R54, RZ ;  /* 0x0000003646317224 */ /* 0x040fe200078e02ff */
[----:B------:R-:W-:Y:S01]  /*95d0*/  SHF.R.S32.HI R11, RZ, 0x18, R127 ;  /* 0x00000018ff0b7819 */ /* 0x000fe2000001147f */
[----:B------:R-:W-:Y:S01]  /*95e0*/  IMAD R14, R5, R72, R14 ;  /* 0x00000048050e7224 */ /* 0x000fe200078e020e */
[----:B------:R-:W-:Y:S01]  /*95f0*/  I2IP.S8.S32.SAT R65, R9, R8, R65 ;  /* 0x0000000809417239 */ /* 0x000fe20000001441 */
[C---:B------:R-:W-:Y:S01]  /*9600*/  IMAD R3, R70.reuse, R16, RZ ;  /* 0x0000001046037224 */ /* 0x040fe200078e02ff */
[----:B------:R-:W-:Y:S01]  /*9610*/  SHF.R.S32.HI R9, RZ, 0x18, R124 ;  /* 0x00000018ff097819 */ /* 0x000fe2000001147c */
[----:B------:R-:W-:Y:S01]  /*9620*/  IMAD R54, R70, R59, RZ ;  /* 0x0000003b46367224 */ /* 0x000fe200078e02ff */
[----:B------:R-:W-:Y:S01]  /*9630*/  SHF.R.S32.HI R8, RZ, 0x18, R123 ;  /* 0x00000018ff087819 */ /* 0x000fe2000001147b */
[----:B------:R-:W-:Y:S01]  /*9640*/  IMAD.MOV.U32 R10, RZ, RZ, R128 ;  /* 0x000000ffff0a7224 */ /* 0x000fe200078e0080 */
[----:B------:R-:W-:Y:S01]  /*9650*/  SHF.L.U32 R117, R86, 0x8, RZ ;  /* 0x0000000856757819 */ /* 0x000fe200000006ff */
[----:B------:R-:W-:Y:S01]  /*9660*/  IMAD R59, R70, R64, RZ ;  /* 0x00000040463b7224 */ /* 0x000fe200078e02ff */
[----:B------:R-:W-:Y:S01]  /*9670*/  I2IP.S8.S32.SAT R64, R2, R0, R161 ;  /* 0x0000000002407239 */ /* 0x000fe200000014a1 */
[----:B------:R-:W-:Y:S01]  /*9680*/  IMAD R15, R78, R72, R15 ;  /* 0x000000484e0f7224 */ /* 0x000fe200078e020f */
[----:B------:R-:W-:Y:S01]  /*9690*/  MOV R2, R125 ;  /* 0x0000007d00027202 */ /* 0x000fe20000000f00 */
[C---:B------:R-:W-:Y:S01]  /*96a0*/  IMAD R4, R70.reuse, R17, RZ ;  /* 0x0000001146047224 */ /* 0x040fe200078e02ff */
        /* <DEDUP_REMOVED lines=8> */
[----:B------:R-:W-:Y:S01]  /*9730*/  MOV R0, R122 ;  /* 0x0000007a00007202 */ /* 0x000fe20000000f00 */
[----:B------:R-:W-:Y:S01]  /*9740*/  IMAD R16, R70, R21, RZ ;  /* 0x0000001546107224 */ /* 0x000fe200078e02ff */
[----:B------:R-:W-:Y:S01]  /*9750*/  SHF.R.S32.HI R87, RZ, 0x18, R87 ;  /* 0x00000018ff577819 */ /* 0x000fe20000011457 */
[----:B------:R-:W-:Y:S01]  /*9760*/  IMAD R6, R79, R72, R6 ;  /* 0x000000484f067224 */ /* 0x000fe200078e0206 */
[----:B------:R-:W-:Y:S01]  /*9770*/  SHF.L.U32 R111, R92, 0x8, RZ ;  /* 0x000000085c6f7819 */ /* 0x000fe200000006ff */
[----:B------:R-:W-:Y:S01]  /*9780*/  IMAD R17, R70, R22, RZ ;  /* 0x0000001646117224 */ /* 0x000fe200078e02ff */
[----:B------:R-:W-:Y:S01]  /*9790*/  PRMT R92, R97, 0x8880, RZ ;  /* 0x00008880615c7816 */ /* 0x000fe200000000ff */
[-C--:B------:R-:W-:Y:S01]  /*97a0*/  IMAD R7, R2, R72.reuse, R7 ;  /* 0x0000004802077224 */ /* 0x080fe200078e0207 */
[----:B------:R-:W-:Y:S01]  /*97b0*/  I2IP.S8.S32.SAT R5, R6, R5, RZ ;  /* 0x0000000506057239 */ /* 0x000fe200000014ff */
[----:B------:R-:W-:Y:S01]  /*97c0*/  IMAD R18, R70, R23, RZ ;  /* 0x0000001746127224 */ /* 0x000fe200078e02ff */
[----:B------:R-:W-:Y:S01]  /*97d0*/  SHF.R.S32.HI R2, RZ, 0x18, R120 ;  /* 0x00000018ff027819 */ /* 0x000fe20000011478 */
[-C--:B------:R-:W-:Y:S01]  /*97e0*/  IMAD R16, R9, R72.reuse, R16 ;  /* 0x0000004809107224 */ /* 0x080fe200078e0210 */
[----:B------:R-:W-:Y:S01]  /*97f0*/  SHF.R.S32.HI R9, RZ, 0x18, R121 ;  /* 0x00000018ff097819 */ /* 0x000fe20000011479 */
[----:B------:R-:W-:Y:S01]  /*9800*/  IMAD R17, R8, R72, R17 ;  /* 0x0000004808117224 */ /* 0x000fe200078e0211 */
[----:B------:R-:W-:Y:S01]  /*9810*/  SHF.L.U32 R102, R94, 0x8, RZ ;  /* 0x000000085e667819 */ /* 0x000fe200000006ff */
[C---:B------:R-:W-:Y:S01]  /*9820*/  IMAD R22, R70.reuse, R27, RZ ;  /* 0x0000001b46167224 */ /* 0x040fe200078e02ff */
[----:B------:R-:W-:Y:S01]  /*9830*/  SHF.L.U32 R94, R95, 0x8, RZ ;  /* 0x000000085f5e7819 */ /* 0x000fe200000006ff */
[----:B------:R-:W-:Y:S01]  /*9840*/  IMAD R27, R70, R32, RZ ;  /* 0x00000020461b7224 */ /* 0x000fe200078e02ff */
[----:B------:R-:W-:Y:S01]  /*9850*/  SHF.R.S32.HI R95, RZ, 0x18, R95 ;  /* 0x00000018ff5f7819 */ /* 0x000fe2000001145f */
[----:B------:R-:W-:Y:S01]  /*9860*/  IMAD R18, R81, R72, R18 ;  /* 0x0000004851127224 */ /* 0x000fe200078e0212 */
[----:B------:R-:W-:Y:S01]  /*9870*/  SHF.L.U32 R103, R96, 0x8, RZ ;  /* 0x0000000860677819 */ /* 0x000fe200000006ff */
[C---:B------:R-:W-:Y:S01]  /*9880*/  IMAD R32, R70.reuse, R37, RZ ;  /* 0x0000002546207224 */ /* 0x040fe200078e02ff */
[----:B------:R-:W-:Y:S01]  /*9890*/  SHF.L.U32 R88, R97, 0x8, RZ ;  /* 0x0000000861587819 */ /* 0x000fe200000006ff */
[----:B------:R-:W-:Y:S01]  /*98a0*/  IMAD R21, R70, R26, RZ ;  /* 0x0000001a46157224 */ /* 0x000fe200078e02ff */
[----:B------:R-:W-:Y:S01]  /*98b0*/  I2IP.S8.S32.SAT R17, R18, R17, RZ ;  /* 0x0000001112117239 */ /* 0x000fe200000014ff */
[----:B------:R-:W-:Y:S01]  /*98c0*/  IMAD R37, R70, R42, RZ ;  /* 0x0000002a46257224 */ /* 0x000fe200078e02ff */
[----:B------:R-:W-:Y:S01]  /*98d0*/  SHF.R.S32.HI R97, RZ, 0x18, R98 ;  /* 0x00000018ff617819 */ /* 0x000fe20000011462 */
[----:B------:R-:W-:Y:S01]  /*98e0*/  IMAD R19, R0, R72, R19 ;  /* 0x0000004800137224 */ /* 0x000fe200078e0213 */
[----:B------:R-:W-:Y:S01]  /*98f0*/  I2IP.S8.S32.SAT R16, R16, R7, R17 ;  /* 0x0000000710107239 */ /* 0x000fe20000001411 */
[C---:B------:R-:W-:Y:S01]  /*9900*/  IMAD R42, R70.reuse, R47, RZ ;  /* 0x0000002f462a7224 */ /* 0x040fe200078e02ff */
[----:B------:R-:W-:Y:S01]  /*9910*/  MOV R0, R119 ;  /* 0x0000007700007202 */ /* 0x000fe20000000f00 */
[C---:B------:R-:W-:Y:S01]  /*9920*/  IMAD R47, R70.reuse, R52, RZ ;  /* 0x00000034462f7224 */ /* 0x040fe200078e02ff */
[----:B------:R-:W-:Y:S01]  /*9930*/  SHF.L.U32 R74, R99, 0x8, RZ ;  /* 0x00000008634a7819 */ /* 0x000fe200000006ff */
[----:B------:R-:W-:Y:S01]  /*9940*/  IMAD R20, R9, R72, R20 ;  /* 0x0000004809147224 */ /* 0x000fe200078e0214 */
[----:B------:R-:W-:Y:S01]  /*9950*/  SHF.R.S32.HI R99, RZ, 0x18, R99 ;  /* 0x00000018ff637819 */ /* 0x000fe20000011463 */
[----:B------:R-:W-:Y:S01]  /*9960*/  IMAD R52, R70, R57, RZ ;  /* 0x0000003946347224 */ /* 0x000fe200078e02ff */
[----:B------:R-:W-:Y:S01]  /*9970*/  IADD3 R68, PT, PT, R68, 0x1, RZ ;  /* 0x0000000144447810 */ /* 0x000fe20007ffe0ff */
[C---:B------:R-:W-:Y:S02]  /*9980*/  IMAD R23, R70.reuse, R28, RZ ;  /* 0x0000001c46177224 */ /* 0x040fe400078e02ff */
[----:B------:R-:W-:Y:S02]  /*9990*/  IMAD R57, R70, R62, RZ ;  /* 0x0000003e46397224 */ /* 0x000fe400078e02ff */
[----:B------:R-:W-:Y:S01]  /*99a0*/  IMAD R21, R2, R72, R21 ;  /* 0x0000004802157224 */ /* 0x000fe200078e0215 */
[----:B------:R-:W-:Y:S01]  /*99b0*/  MOV R2, R116 ;  /* 0x0000007400027202 */ /* 0x000fe20000000f00 */
[----:B------:R-:W-:Y:S01]  /*99c0*/  IMAD R62, R70, R67, RZ ;  /* 0x00000043463e7224 */ /* 0x000fe200078e02ff */
[----:B------:R-:W-:Y:S01]  /*99d0*/  I2IP.S8.S32.SAT R67, R4, R3, R5 ;  /* 0x0000000304437239 */ /* 0x000fe20000001405 */
[-C--:B------:R-:W-:Y:S01]  /*99e0*/  IMAD R22, R83, R72.reuse, R22 ;  /* 0x0000004853167224 */ /* 0x080fe200078e0216 */
[----:B------:R-:W-:Y:S01]  /*99f0*/  SHF.R.S32.HI R3, RZ, 0x18, R118 ;  /* 0x00000018ff037819 */ /* 0x000fe20000011476 */
[-C--:B------:R-:W-:Y:S01]  /*9a00*/  IMAD R23, R0, R72.reuse, R23 ;  /* 0x0000004800177224 */ /* 0x080fe200078e0217 */
[----:B------:R-:W-:Y:S01]  /*9a10*/  SHF.R.S32.HI R0, RZ, 0x18, R117 ;  /* 0x00000018ff007819 */ /* 0x000fe20000011475 */
[----:B------:R-:W-:Y:S01]  /*9a20*/  IMAD R26, R70, R31, RZ ;  /* 0x0000001f461a7224 */ /* 0x000fe200078e02ff */
[----:B------:R-:W-:Y:S01]  /*9a30*/  I2IP.S8.S32.SAT R17, R22, R21, RZ ;  /* 0x0000001516117239 */ /* 0x000fe200000014ff */
[-C--:B------:R-:W-:Y:S01]  /*9a40*/  IMAD R24, R3, R72.reuse, R24 ;  /* 0x0000004803187224 */ /* 0x080fe200078e0218 */
[----:B------:R-:W-:Y:S01]  /*9a50*/  SHF.R.S32.HI R3, RZ, 0x18, R115 ;  /* 0x00000018ff037819 */ /* 0x000fe20000011473 */
[-C--:B------:R-:W-:Y:S01]  /*9a60*/  IMAD R25, R0, R72.reuse, R25 ;  /* 0x0000004800197224 */ /* 0x080fe200078e0219 */
[----:B------:R-:W-:Y:S01]  /*9a70*/  I2IP.S8.S32.SAT R17, R20, R19, R17 ;  /* 0x0000001314117239 */ /* 0x000fe20000001411 */
[----:B------:R-:W-:Y:S01]  /*9a80*/  IMAD R28, R70, R33, RZ ;  /* 0x00000021461c7224 */ /* 0x000fe200078e02ff */
[----:B------:R-:W-:Y:S01]  /*9a90*/  SHF.R.S32.HI R4, RZ, 0x18, R114 ;  /* 0x00000018ff047819 */ /* 0x000fe20000011472 */
[-C--:B------:R-:W-:Y:S02]  /*9aa0*/  IMAD R26, R85, R72.reuse, R26 ;  /* 0x00000048551a7224 */ /* 0x080fe400078e021a */
[----:B------:R-:W-:Y:S01]  /*9ab0*/  IMAD R27, R2, R72, R27 ;  /* 0x00000048021b7224 */ /* 0x000fe200078e021b */
[----:B------:R-:W-:Y:S01]  /*9ac0*/  MOV R2, R110 ;  /* 0x0000006e00027202 */ /* 0x000fe20000000f00 */
[----:B------:R-:W-:Y:S01]  /*9ad0*/  IMAD R28, R3, R72, R28 ;  /* 0x00000048031c7224 */ /* 0x000fe200078e021c */
[----:B------:R-:W-:Y:S01]  /*9ae0*/  I2IP.S8.S32.SAT R18, R26, R25, RZ ;  /* 0x000000191a127239 */ /* 0x000fe200000014ff */
[----:B------:R-:W-:Y:S01]  /*9af0*/  IMAD R31, R70, R36, RZ ;  /* 0x00000024461f7224 */ /* 0x000fe200078e02ff */
[----:B------:R-:W-:Y:S01]  /*9b00*/  SHF.R.S32.HI R3, RZ, 0x18, R112 ;  /* 0x00000018ff037819 */ /* 0x000fe20000011470 */
[-C--:B------:R-:W-:Y:S01]  /*9b10*/  IMAD R29, R4, R72.reuse, R29 ;  /* 0x00000048041d7224 */ /* 0x080fe200078e021d */
[----:B------:R-:W-:Y:S01]  /*9b20*/  I2IP.S8.S32.SAT R18, R24, R23, R18 ;  /* 0x0000001718127239 */ /* 0x000fe20000001412 */
[----:B------:R-:W-:Y:S01]  /*9b30*/  IMAD.MOV.U32 R0, RZ, RZ, R113 ;  /* 0x000000ffff007224 */ /* 0x000fe200078e0071 */
[----:B------:R-:W-:Y:S01]  /*9b40*/  SHF.R.S32.HI R4, RZ, 0x18, R108 ;  /* 0x00000018ff047819 */ /* 0x000fe2000001146c */
[-C--:B------:R-:W-:Y:S02]  /*9b50*/  IMAD R30, R87, R72.reuse, R30 ;  /* 0x00000048571e7224 */ /* 0x080fe400078e021e */
[----:B------:R-:W-:Y:S01]  /*9b60*/  IMAD R31, R0, R72, R31 ;  /* 0x00000048001f7224 */ /* 0x000fe200078e021f */
        /* <DEDUP_REMOVED lines=8> */
[----:B------:R-:W-:Y:S01]  /*9bf0*/  MOV R0, R107 ;  /* 0x0000006b00007202 */ /* 0x000fe20000000f00 */
[-C--:B------:R-:W-:Y:S02]  /*9c00*/  IMAD R34, R89, R72.reuse, R34 ;  /* 0x0000004859227224 */ /* 0x080fe400078e0222 */
[-C--:B------:R-:W-:Y:S01]  /*9c10*/  IMAD R35, R2, R72.reuse, R35 ;  /* 0x0000004802237224 */ /* 0x080fe200078e0223 */
[----:B------:R-:W-:Y:S01]  /*9c20*/  MOV R2, R101 ;  /* 0x0000006500027202 */ /* 0x000fe20000000f00 */
[----:B------:R-:W-:Y:S01]  /*9c30*/  IMAD R38, R70, R43, RZ ;  /* 0x0000002b46267224 */ /* 0x000fe200078e02ff */
[----:B------:R-:W-:Y:S01]  /*9c40*/  I2IP.S8.S32.SAT R33, R34, R33, RZ ;  /* 0x0000002122217239 */ /* 0x000fe200000014ff */
[-C--:B------:R-:W-:Y:S01]  /*9c50*/  IMAD R36, R3, R72.reuse, R36 ;  /* 0x0000004803247224 */ /* 0x080fe200078e0224 */
[----:B------:R-:W-:Y:S01]  /*9c60*/  SHF.R.S32.HI R3, RZ, 0x18, R105 ;  /* 0x00000018ff037819 */ /* 0x000fe20000011469 */
[-C--:B------:R-:W-:Y:S01]  /*9c70*/  IMAD R37, R4, R72.reuse, R37 ;  /* 0x0000004804257224 */ /* 0x080fe200078e0225 */
[----:B------:R-:W-:Y:S01]  /*9c80*/  I2IP.S8.S32.SAT R32, R32, R31, R33 ;  /* 0x0000001f20207239 */ /* 0x000fe20000001421 */
        /* <DEDUP_REMOVED lines=8> */
[----:B------:R-:W-:Y:S01]  /*9d10*/  IMAD R43, R70, R48, RZ ;  /* 0x00000030462b7224 */ /* 0x000fe200078e02ff */
[----:B------:R-:W-:Y:S01]  /*9d20*/  I2IP.S8.S32.SAT R33, R36, R35, R37 ;  /* 0x0000002324217239 */ /* 0x000fe20000001425 */
[----:B------:R-:W-:Y:S01]  /*9d30*/  IMAD R41, R0, R72, R41 ;  /* 0x0000004800297224 */ /* 0x000fe200078e0229 */
[----:B------:R-:W-:Y:S01]  /*9d40*/  MOV R0, R106 ;  /* 0x0000006a00007202 */ /* 0x000fe20000000f00 */
[-C--:B------:R-:W-:Y:S02]  /*9d50*/  IMAD R42, R93, R72.reuse, R42 ;  /* 0x000000485d2a7224 */ /* 0x080fe400078e022a */
        /* <DEDUP_REMOVED lines=11> */
[-C--:B------:R-:W-:Y:S02]  /*9e10*/  IMAD R47, R0, R72.reuse, R47 ;  /* 0x00000048002f7224 */ /* 0x080fe400078e022f */
[----:B------:R-:W-:Y:S01]  /*9e20*/  IMAD R48, R3, R72, R48 ;  /* 0x0000004803307224 */ /* 0x000fe200078e0230 */
[----:B------:R-:W-:Y:S01]  /*9e30*/  SHF.R.S32.HI R3, RZ, 0x18, R90 ;  /* 0x00000018ff037819 */ /* 0x000fe2000001145a */
[----:B------:R-:W-:Y:S01]  /*9e40*/  IMAD R51, R70, R56, RZ ;  /* 0x0000003846337224 */ /* 0x000fe200078e02ff */
[----:B------:R-:W-:Y:S01]  /*9e50*/  I2IP.S8.S32.SAT R35, R46, R45, RZ ;  /* 0x0000002d2e237239 */ /* 0x000fe200000014ff */
[-C--:B------:R-:W-:Y:S01]  /*9e60*/  IMAD R49, R2, R72.reuse, R49 ;  /* 0x0000004802317224 */ /* 0x080fe200078e0231 */
[----:B------:R-:W-:Y:S01]  /*9e70*/  SHF.R.S32.HI R2, RZ, 0x18, R88 ;  /* 0x00000018ff027819 */ /* 0x000fe20000011458 */
[----:B------:R-:W-:Y:S01]  /*9e80*/  IMAD.MOV.U32 R0, RZ, RZ, R92 ;  /* 0x000000ffff007224 */ /* 0x000fe200078e005c */
[----:B------:R-:W-:Y:S01]  /*9e90*/  I2IP.S8.S32.SAT R35, R44, R43, R35 ;  /* 0x0000002b2c237239 */ /* 0x000fe20000001423 */
[-C--:B------:R-:W-:Y:S02]  /*9ea0*/  IMAD R50, R73, R72.reuse, R50 ;  /* 0x0000004849327224 */ /* 0x080fe400078e0232 */
[----:B------:R-:W-:Y:S01]  /*9eb0*/  IMAD R51, R0, R72, R51 ;  /* 0x0000004800337224 */ /* 0x000fe200078e0233 */
[----:B------:R-:W-:Y:S01]  /*9ec0*/  MOV R0, R86 ;  /* 0x0000005600007202 */ /* 0x000fe20000000f00 */
[----:B------:R-:W-:Y:S01]  /*9ed0*/  IMAD R53, R70, R58, RZ ;  /* 0x0000003a46357224 */ /* 0x000fe200078e02ff */
[----:B------:R-:W-:Y:S01]  /*9ee0*/  I2IP.S8.S32.SAT R49, R50, R49, RZ ;  /* 0x0000003132317239 */ /* 0x000fe200000014ff */
[-C--:B------:R-:W-:Y:S01]  /*9ef0*/  IMAD R52, R3, R72.reuse, R52 ;  /* 0x0000004803347224 */ /* 0x080fe200078e0234 */
[----:B------:R-:W-:Y:S01]  /*9f00*/  SHF.R.S32.HI R3, RZ, 0x18, R84 ;  /* 0x00000018ff037819 */ /* 0x000fe20000011454 */
[----:B------:R-:W-:Y:S01]  /*9f10*/  IMAD R53, R2, R72, R53 ;  /* 0x0000004802357224 */ /* 0x000fe200078e0235 */
[----:B------:R-:W-:Y:S01]  /*9f20*/  MOV R2, R80 ;  /* 0x0000005000027202 */ /* 0x000fe20000000f00 */
[----:B------:R-:W-:Y:S01]  /*9f30*/  IMAD.SHL.U32 R82, R98, 0x100, RZ ;  /* 0x0000010062527824 */ /* 0x000fe200078e00ff */
[----:B------:R-:W-:Y:S01]  /*9f40*/  I2IP.S8.S32.SAT R48, R48, R47, R49 ;  /* 0x0000002f30307239 */ /* 0x000fe20000001431 */
[----:B------:R-:W-:Y:S02]  /*9f50*/  IMAD R54, R75, R72, R54 ;  /* 0x000000484b367224 */ /* 0x000fe400078e0236 */
[C---:B------:R-:W-:Y:S02]  /*9f60*/  IMAD R56, R70.reuse, R61, RZ ;  /* 0x0000003d46387224 */ /* 0x040fe400078e02ff */
[----:B------:R-:W-:Y:S01]  /*9f70*/  IMAD R61, R70, R66, RZ ;  /* 0x00000042463d7224 */ /* 0x000fe200078e02ff */
[----:B------:R-:W-:Y:S01]  /*9f80*/  I2IP.S8.S32.SAT R66, R13, R12, R14 ;  /* 0x0000000c0d427239 */ /* 0x000fe2000000140e */
[-C--:B------:R-:W-:Y:S01]  /*9f90*/  IMAD R55, R0, R72.reuse, R55 ;  /* 0x0000004800377224 */ /* 0x080fe200078e0237 */
[----:B------:R-:W-:Y:S01]  /*9fa0*/  SHF.R.S32.HI R0, RZ, 0x18, R82 ;  /* 0x00000018ff007819 */ /* 0x000fe20000011452 */
[-C--:B------:R-:W-:Y:S01]  /*9fb0*/  IMAD R56, R3, R72.reuse, R56 ;  /* 0x0000004803387224 */ /* 0x080fe200078e0238 */
[----:B------:R-:W-:Y:S01]  /*9fc0*/  I2IP.S8.S32.SAT R49, R54, R53, RZ ;  /* 0x0000003536317239 */ /* 0x000fe200000014ff */
[----:B------:R1:W-:Y:S01]  /*9fd0*/  STS.128 [R135+UR44+0x6400], R64 ;  /* 0x0064004087007988 */ /* 0x0003e20008000c2c */
[----:B------:R-:W-:Y:S01]  /*9fe0*/  IMAD R58, R70, R63, RZ ;  /* 0x0000003f463a7224 */ /* 0x000fe200078e02ff */
[----:B------:R-:W-:Y:S01]  /*9ff0*/  SHF.R.S32.HI R3, RZ, 0x18, R76 ;  /* 0x00000018ff037819 */ /* 0x000fe2000001144c */
[-C--:B------:R-:W-:Y:S01]  /*a000*/  IMAD R57, R0, R72.reuse, R57 ;  /* 0x0000004800397224 */ /* 0x080fe200078e0239 */
[----:B------:R-:W-:Y:S01]  /*a010*/  I2IP.S8.S32.SAT R49, R52, R51, R49 ;  /* 0x0000003334317239 */ /* 0x000fe20000001431 */
[-C--:B------:R-:W-:Y:S02]  /*a020*/  IMAD R58, R97, R72.reuse, R58 ;  /* 0x00000048613a7224 */ /* 0x080fe400078e023a */
[-C--:B------:R-:W-:Y:S01]  /*a030*/  IMAD R59, R2, R72.reuse, R59 ;  /* 0x00000048023b7224 */ /* 0x080fe200078e023b */
[----:B------:R1:W-:Y:S01]  /*a040*/  STS.128 [R159+0x6400], R16 ;  /* 0x006400109f007388 */ /* 0x0003e20000000c00 */
[-C--:B------:R-:W-:Y:S01]  /*a050*/  IMAD R60, R3, R72.reuse, R60 ;  /* 0x00000048033c7224 */ /* 0x080fe200078e023c */
[----:B------:R-:W-:Y:S01]  /*a060*/  I2IP.S8.S32.SAT R50, R58, R57, RZ ;  /* 0x000000393a327239 */ /* 0x000fe200000014ff */
[-C--:B------:R-:W-:Y:S02]  /*a070*/  IMAD R61, R4, R72.reuse, R61 ;  /* 0x00000048043d7224 */ /* 0x080fe400078e023d */
[----:B------:R-:W-:Y:S01]  /*a080*/  IMAD R62, R99, R72, R62 ;  /* 0x00000048633e7224 */ /* 0x000fe200078e023e */
[----:B------:R-:W-:Y:S02]  /*a090*/  I2IP.S8.S32.SAT R50, R56, R55, R50 ;  /* 0x0000003738327239 */ /* 0x000fe40000001432 */
[----:B------:R1:W-:Y:S02]  /*a0a0*/  STS.128 [R158+0x6400], R32 ;  /* 0x006400209e007388 */ /* 0x0003e40000000c00 */
        /* <DEDUP_REMOVED lines=12> */
[----:B------:R-:W-:Y:S02]  /*a170*/  UIADD3 UR9, UPT, UPT, UR49, 0x40, URZ ;  /* 0x0000004031097890 */ /* 0x000fe4000fffe0ff */
[----:B------:R-:W-:Y:S01]  /*a180*/  UIADD3 UR8, UPT, UPT, UR44, 0x6400, URZ ;  /* 0x000064002c087890 */ /* 0x000fe2000fffe0ff */
[----:B------:R-:W-:Y:S01]  /*a190*/  UMOV UR10, UR50 ;  /* 0x00000032000a7c82 */ /* 0x000fe20008000000 */
[----:B------:R-:W-:Y:S01]  /*a1a0*/  UMOV UR11, UR36 ;  /* 0x00000024000b7c82 */ /* 0x000fe20008000000 */
[----:B--2---:R-:W-:Y:S04]  /*a1b0*/  UIADD3 UR4, UP0, UPT, UR6, 0x680, URZ ;  /* 0x0000068006047890 */ /* 0x004fe8000ff1e0ff */
[----:B------:R-:W-:Y:S09]  /*a1c0*/  UIADD3.X UR5, UPT, UPT, URZ, UR7, URZ, UP0, !UPT ;  /* 0x00000007ff057290 */ /* 0x000ff200087fe4ff */
[----:B------:R2:W-:Y:S01]  /*a1d0*/  UTMASTG.3D [UR8], [UR4] ;  /* 0x00000008040073b5 */ /* 0x0005e20008010000 */
[----:B------:R0:W-:Y:S01]  /*a1e0*/  UTMACMDFLUSH ;  /* 0x00000000000079b7 */ /* 0x0001e20000000000 */
[----:B--2---:R-:W-:Y:S04]  /*a1f0*/  DEPBAR.LE SB0, 0x1 ;  /* 0x000080400000791a */ /* 0x004fe80000000000 */
.L_x_150:
[----:B------:R-:W-:Y:S05]  /*a200*/  BSYNC.RECONVERGENT B0 ;  /* 0x0000000000007941 */ /* 0x000fea0003800200 */
.L_x_149:
[----:B------:R-:W-:Y:S01]  /*a210*/  BAR.SYNC.DEFER_BLOCKING 0x1, 0x80 ;  /* 0x0042000000007b1d */ /* 0x000fe20000010000 */
[----:B------:R-:W-:Y:S01]  /*a220*/  ISETP.NE.AND P0, PT, R147, 0x2, PT ;  /* 0x000000029300780c */ /* 0x000fe20003f05270 */
[----:B------:R-:W-:Y:S01]  /*a230*/  UISETP.NE.AND UP0, UPT, UR45, URZ, UPT ;  /* 0x000000ff2d00728c */ /* 0x000fe2000bf05270 */
[C---:B------:R-:W-:Y:S01]  /*a240*/  ISETP.NE.AND P1, PT, R68.reuse, 0x4, PT ;  /* 0x000000044400780c */ /* 0x040fe20003f25270 */
[----:B------:R-:W-:Y:S01]  /*a250*/  UIADD3 UR20, UPT, UPT, UR37, UR62, URZ ;  /* 0x0000003e25147290 */ /* 0x000fe2000fffe0ff */
[----:B------:R-:W-:Y:S01]  /*a260*/  SEL R2, RZ, 0x1, P0 ;  /* 0x00000001ff027807 */ /* 0x000fe20000000000 */
[----:B------:R-:W-:Y:S01]  /*a270*/  UIADD3 UR16, UPT, UPT, UR38, UR61, URZ ;  /* 0x0000003d26107290 */ /* 0x000fe2000fffe0ff */
[----:B------:R-:W-:Y:S02]  /*a280*/  SEL R0, RZ, 0x1, P1 ;  /* 0x00000001ff007807 */ /* 0x000fe40000800000 */
[----:B------:R-:W-:Y:S02]  /*a290*/  LOP3.LUT R149, R149, R2, RZ, 0x3c, !PT ;  /* 0x0000000295957212 */ /* 0x000fe400078e3cff */
[----:B------:R-:W-:Y:S02]  /*a2a0*/  LOP3.LUT R151, R151, R0, RZ, 0x3c, !PT ;  /* 0x0000000097977212 */ /* 0x000fe400078e3cff */
[----:B------:R-:W-:Y:S02]  /*a2b0*/  SEL R147, R147, RZ, P0 ;  /* 0x000000ff93937207 */ /* 0x000fe40000000000 */
[----:B------:R-:W-:Y:S01]  /*a2c0*/  SEL R68, R68, RZ, P1 ;  /* 0x000000ff44447207 */ /* 0x000fe20000800000 */
[----:B------:R-:W-:Y:S01]  /*a2d0*/  UMOV UR36, UR59 ;  /* 0x0000003b00247c82 */ /* 0x000fe20008000000 */
[----:B------:R-:W-:Y:S05]  /*a2e0*/  BRA.U UP0, `(.L_x_151) ;  /* 0xffffffc500407547 */ /* 0x000fea000b83ffff */
[----:B------:R-:W-:Y:S05]  /*a2f0*/  EXIT ;  /* 0x000000000000794d */ /* 0x000fea0003800000 */
.L_x_25:
[----:B---3--:R3:W4:Y:S02]  /*a300*/  SYNCS.PHASECHK.TRANS64.TRYWAIT P0, [R3+URZ+0x2a0], R2 ;  /* 0x0002a002030075a7 */ /* 0x00872400080011ff */
[----:B----4-:R-:W-:Y:S05]  /*a310*/  @!P0 NANOSLEEP.SYNCS 0x989680 ;  /* 0x009896800000895d */ /* 0x010fea0003900000 */
[----:B------:R-:W4:Y:S02]  /*a320*/  @!P0 SYNCS.PHASECHK.TRANS64 P0, [R3+URZ+0x2a0], R2 ;  /* 0x0002a002030085a7 */ /* 0x000f2400080010ff */
[----:B----4-:R-:W-:Y:S05]  /*a330*/  @!P0 BRA `(.L_x_25) ;  /* 0xfffffffc00f08947 */ /* 0x010fea000383ffff */
[----:B------:R-:W-:Y:S05]  /*a340*/  BRA `(.L_x_152) ;  /* 0xffffff7800ec7947 */ /* 0x000fea000383ffff */
.L_x_28:
[----:B--2---:R-:W-:-:S07]  /*a350*/  MOV R0, UR33 ;  /* 0x0000002100007c02 */ /* 0x004fce0008000f00 */
.L_x_153:
[----:B--2---:R2:W3:Y:S02]  /*a360*/  SYNCS.PHASECHK.TRANS64.TRYWAIT P0, [R0+URZ+0x100], R3 ;  /* 0x00010003000075a7 */ /* 0x0044e400080011ff */
[----:B---3--:R-:W-:Y:S05]  /*a370*/  @!P0 NANOSLEEP.SYNCS 0x989680 ;  /* 0x009896800000895d */ /* 0x008fea0003900000 */
[----:B------:R-:W3:Y:S02]  /*a380*/  @!P0 SYNCS.PHASECHK.TRANS64 P0, [R0+URZ+0x100], R3 ;  /* 0x00010003000085a7 */ /* 0x000ee400080010ff */
[----:B---3--:R-:W-:Y:S05]  /*a390*/  @!P0 BRA `(.L_x_153) ;  /* 0xfffffffc00f08947 */ /* 0x008fea000383ffff */
[----:B------:R-:W-:Y:S05]  /*a3a0*/  BRA `(.L_x_27) ;  /* 0xffffff7c00447947 */ /* 0x000fea000383ffff */
.L_x_35:
[----:B-1----:R-:W-:-:S07]  /*a3b0*/  MOV R0, UR17 ;  /* 0x0000001100007c02 */ /* 0x002fce0008000f00 */
.L_x_154:
[----:B-1----:R1:W2:Y:S02]  /*a3c0*/  SYNCS.PHASECHK.TRANS64.TRYWAIT P0, [R0+URZ+0x100], R3 ;  /* 0x00010003000075a7 */ /* 0x0022a400080011ff */
[----:B--2---:R-:W-:Y:S05]  /*a3d0*/  @!P0 NANOSLEEP.SYNCS 0x989680 ;  /* 0x009896800000895d */ /* 0x004fea0003900000 */
[----:B------:R-:W2:Y:S02]  /*a3e0*/  @!P0 SYNCS.PHASECHK.TRANS64 P0, [R0+URZ+0x100], R3 ;  /* 0x00010003000085a7 */ /* 0x000ea400080010ff */
[----:B--2---:R-:W-:Y:S05]  /*a3f0*/  @!P0 BRA `(.L_x_154) ;  /* 0xfffffffc00f08947 */ /* 0x004fea000383ffff */
[----:B------:R-:W-:Y:S05]  /*a400*/  BRA `(.L_x_34) ;  /* 0xffffff8000087947 */ /* 0x000fea000383ffff */
.L_x_40:
[----:B-1----:R1:W2:Y:S02]  /*a410*/  SYNCS.PHASECHK.TRANS64.TRYWAIT P0, [R3+URZ+0x230], R0 ;  /* 0x00023000030075a7 */ /* 0x0022a400080011ff */
[----:B--2---:R-:W-:Y:S05]  /*a420*/  @!P0 NANOSLEEP.SYNCS 0x989680 ;  /* 0x009896800000895d */ /* 0x004fea0003900000 */
[----:B------:R-:W2:Y:S02]  /*a430*/  @!P0 SYNCS.PHASECHK.TRANS64 P0, [R3+URZ+0x230], R0 ;  /* 0x00023000030085a7 */ /* 0x000ea400080010ff */
[----:B--2---:R-:W-:Y:S05]  /*a440*/  @!P0 BRA `(.L_x_40) ;  /* 0xfffffffc00f08947 */ /* 0x004fea000383ffff */
[----:B------:R-:W-:Y:S05]  /*a450*/  BRA `(.L_x_155) ;  /* 0xffffff8000b47947 */ /* 0x000fea000383ffff */
.L_x_44:
[----:B-1----:R-:W-:-:S07]  /*a460*/  MOV R0, UR4 ;  /* 0x0000000400007c02 */ /* 0x002fce0008000f00 */
.L_x_156:
[----:B-1----:R1:W2:Y:S02]  /*a470*/  SYNCS.PHASECHK.TRANS64.TRYWAIT P0, [R0+URZ], R3 ;  /* 0x00000003000075a7 */ /* 0x0022a400080011ff */
[----:B--2---:R-:W-:Y:S05]  /*a480*/  @!P0 NANOSLEEP.SYNCS 0x989680 ;  /* 0x009896800000895d */ /* 0x004fea0003900000 */
[----:B------:R-:W2:Y:S02]  /*a490*/  @!P0 SYNCS.PHASECHK.TRANS64 P0, [R0+URZ], R3 ;  /* 0x00000003000085a7 */ /* 0x000ea400080010ff */
[----:B--2---:R-:W-:Y:S05]  /*a4a0*/  @!P0 BRA `(.L_x_156) ;  /* 0xfffffffc00f08947 */ /* 0x004fea000383ffff */
[----:B------:R-:W-:Y:S05]  /*a4b0*/  BRA `(.L_x_157) ;  /* 0xffffff8800587947 */ /* 0x000fea000383ffff */
.L_x_45:
[----:B------:R-:W-:-:S07]  /*a4c0*/  MOV R0, UR5 ;  /* 0x0000000500007c02 */ /* 0x000fce0008000f00 */
.L_x_158:
[----:B-1----:R1:W2:Y:S02]  /*a4d0*/  SYNCS.PHASECHK.TRANS64.TRYWAIT P0, [R0+URZ], R3 ;  /* 0x00000003000075a7 */ /* 0x0022a400080011ff */
[----:B--2---:R-:W-:Y:S05]  /*a4e0*/  @!P0 NANOSLEEP.SYNCS 0x989680 ;  /* 0x009896800000895d */ /* 0x004fea0003900000 */
[----:B------:R-:W2:Y:S02]  /*a4f0*/  @!P0 SYNCS.PHASECHK.TRANS64 P0, [R0+URZ], R3 ;  /* 0x00000003000085a7 */ /* 0x000ea400080010ff */
[----:B--2---:R-:W-:Y:S05]  /*a500*/  @!P0 BRA `(.L_x_158) ;  /* 0xfffffffc00f08947 */ /* 0x004fea000383ffff */
[----:B------:R-:W-:Y:S05]  /*a510*/  BRA `(.L_x_159) ;  /* 0xffffff8800647947 */ /* 0x000fea000383ffff */
.L_x_46:
[----:B------:R-:W-:-:S07]  /*a520*/  MOV R0, UR5 ;  /* 0x0000000500007c02 */ /* 0x000fce0008000f00 */
.L_x_160:
[----:B-1----:R1:W2:Y:S02]  /*a530*/  SYNCS.PHASECHK.TRANS64.TRYWAIT P0, [R0+URZ], R3 ;  /* 0x00000003000075a7 */ /* 0x0022a400080011ff */
[----:B--2---:R-:W-:Y:S05]  /*a540*/  @!P0 NANOSLEEP.SYNCS 0x989680 ;  /* 0x009896800000895d */ /* 0x004fea0003900000 */
[----:B------:R-:W2:Y:S02]  /*a550*/  @!P0 SYNCS.PHASECHK.TRANS64 P0, [R0+URZ], R3 ;  /* 0x00000003000085a7 */ /* 0x000ea400080010ff */
[----:B--2---:R-:W-:Y:S05]  /*a560*/  @!P0 BRA `(.L_x_160) ;  /* 0xfffffffc00f08947 */ /* 0x004fea000383ffff */
[----:B------:R-:W-:Y:S05]  /*a570*/  BRA `(.L_x_161) ;  /* 0xffffff8800707947 */ /* 0x000fea000383ffff */
.L_x_47:
[----:B------:R-:W-:-:S07]  /*a580*/  MOV R0, UR5 ;  /* 0x0000000500007c02 */ /* 0x000fce0008000f00 */
.L_x_162:
[----:B-1----:R1:W2:Y:S02]  /*a590*/  SYNCS.PHASECHK.TRANS64.TRYWAIT P0, [R0+URZ], R3 ;  /* 0x00000003000075a7 */ /* 0x0022a400080011ff */
[----:B--2---:R-:W-:Y:S05]  /*a5a0*/  @!P0 NANOSLEEP.SYNCS 0x989680 ;  /* 0x009896800000895d */ /* 0x004fea0003900000 */
[----:B------:R-:W2:Y:S02]  /*a5b0*/  @!P0 SYNCS.PHASECHK.TRANS64 P0, [R0+URZ], R3 ;  /* 0x00000003000085a7 */ /* 0x000ea400080010ff */
[----:B--2---:R-:W-:Y:S05]  /*a5c0*/  @!P0 BRA `(.L_x_162) ;  /* 0xfffffffc00f08947 */ /* 0x004fea000383ffff */
[----:B------:R-:W-:Y:S05]  /*a5d0*/  BRA `(.L_x_163) ;  /* 0xffffff88007c7947 */ /* 0x000fea000383ffff */
.L_x_48:
[----:B------:R-:W-:-:S07]  /*a5e0*/  MOV R0, UR5 ;  /* 0x0000000500007c02 */ /* 0x000fce0008000f00 */
.L_x_164:
[----:B-1----:R1:W2:Y:S02]  /*a5f0*/  SYNCS.PHASECHK.TRANS64.TRYWAIT P0, [R0+URZ], R3 ;  /* 0x00000003000075a7 */ /* 0x0022a400080011ff */
[----:B--2---:R-:W-:Y:S05]  /*a600*/  @!P0 NANOSLEEP.SYNCS 0x989680 ;  /* 0x009896800000895d */ /* 0x004fea0003900000 */
[----:B------:R-:W2:Y:S02]  /*a610*/  @!P0 SYNCS.PHASECHK.TRANS64 P0, [R0+URZ], R3 ;  /* 0x00000003000085a7 */ /* 0x000ea400080010ff */
[----:B--2---:R-:W-:Y:S05]  /*a620*/  @!P0 BRA `(.L_x_164) ;  /* 0xfffffffc00f08947 */ /* 0x004fea000383ffff */
[----:B------:R-:W-:Y:S05]  /*a630*/  BRA `(.L_x_165) ;  /* 0xffffff8800887947 */ /* 0x000fea000383ffff */
.L_x_49:
[----:B------:R-:W-:-:S07]  /*a640*/  MOV R0, UR5 ;  /* 0x0000000500007c02 */ /* 0x000fce0008000f00 */
.L_x_166:
[----:B-1----:R1:W2:Y:S02]  /*a650*/  SYNCS.PHASECHK.TRANS64.TRYWAIT P0, [R0+URZ], R3 ;  /* 0x00000003000075a7 */ /* 0x0022a400080011ff */
[----:B--2---:R-:W-:Y:S05]  /*a660*/  @!P0 NANOSLEEP.SYNCS 0x989680 ;  /* 0x009896800000895d */ /* 0x004fea0003900000 */
[----:B------:R-:W2:Y:S02]  /*a670*/  @!P0 SYNCS.PHASECHK.TRANS64 P0, [R0+URZ], R3 ;  /* 0x00000003000085a7 */ /* 0x000ea400080010ff */
[----:B--2---:R-:W-:Y:S05]  /*a680*/  @!P0 BRA `(.L_x_166) ;  /* 0xfffffffc00f08947 */ /* 0x004fea000383ffff */
[----:B------:R-:W-:Y:S05]  /*a690*/  BRA `(.L_x_167) ;  /* 0xffffff8800947947 */ /* 0x000fea000383ffff */
.L_x_50:
[----:B------:R-:W-:-:S07]  /*a6a0*/  MOV R0, UR5 ;  /* 0x0000000500007c02 */ /* 0x000fce0008000f00 */
.L_x_168:
[----:B-1----:R1:W2:Y:S02]  /*a6b0*/  SYNCS.PHASECHK.TRANS64.TRYWAIT P0, [R0+URZ], R3 ;  /* 0x00000003000075a7 */ /* 0x0022a400080011ff */
[----:B--2---:R-:W-:Y:S05]  /*a6c0*/  @!P0 NANOSLEEP.SYNCS 0x989680 ;  /* 0x009896800000895d */ /* 0x004fea0003900000 */
[----:B------:R-:W2:Y:S02]  /*a6d0*/  @!P0 SYNCS.PHASECHK.TRANS64 P0, [R0+URZ], R3 ;  /* 0x00000003000085a7 */ /* 0x000ea400080010ff */
[----:B--2---:R-:W-:Y:S05]  /*a6e0*/  @!P0 BRA `(.L_x_168) ;  /* 0xfffffffc00f08947 */ /* 0x004fea000383ffff */
[----:B------:R-:W-:Y:S05]  /*a6f0*/  BRA `(.L_x_169) ;  /* 0xffffff8800a07947 */ /* 0x000fea000383ffff */
.L_x_51:
[----:B------:R-:W-:-:S07]  /*a700*/  MOV R0, UR5 ;  /* 0x0000000500007c02 */ /* 0x000fce0008000f00 */
.L_x_170:
[----:B-1----:R1:W2:Y:S02]  /*a710*/  SYNCS.PHASECHK.TRANS64.TRYWAIT P0, [R0+URZ], R3 ;  /* 0x00000003000075a7 */ /* 0x0022a400080011ff */
[----:B--2---:R-:W-:Y:S05]  /*a720*/  @!P0 NANOSLEEP.SYNCS 0x989680 ;  /* 0x009896800000895d */ /* 0x004fea0003900000 */
[----:B------:R-:W2:Y:S02]  /*a730*/  @!P0 SYNCS.PHASECHK.TRANS64 P0, [R0+URZ], R3 ;  /* 0x00000003000085a7 */ /* 0x000ea400080010ff */
[----:B--2---:R-:W-:Y:S05]  /*a740*/  @!P0 BRA `(.L_x_170) ;  /* 0xfffffffc00f08947 */ /* 0x004fea000383ffff */
[----:B------:R-:W-:Y:S05]  /*a750*/  BRA `(.L_x_171) ;  /* 0xffffff8800ac7947 */ /* 0x000fea000383ffff */
.L_x_52:
[----:B------:R-:W-:-:S07]  /*a760*/  MOV R0, UR5 ;  /* 0x0000000500007c02 */ /* 0x000fce0008000f00 */
.L_x_172:
[----:B-1----:R1:W2:Y:S02]  /*a770*/  SYNCS.PHASECHK.TRANS64.TRYWAIT P0, [R0+URZ], R3 ;  /* 0x00000003000075a7 */ /* 0x0022a400080011ff */
[----:B--2---:R-:W-:Y:S05]  /*a780*/  @!P0 NANOSLEEP.SYNCS 0x989680 ;  /* 0x009896800000895d */ /* 0x004fea0003900000 */
[----:B------:R-:W2:Y:S02]  /*a790*/  @!P0 SYNCS.PHASECHK.TRANS64 P0, [R0+URZ], R3 ;  /* 0x00000003000085a7 */ /* 0x000ea400080010ff */
[----:B--2---:R-:W-:Y:S05]  /*a7a0*/  @!P0 BRA `(.L_x_172) ;  /* 0xfffffffc00f08947 */ /* 0x004fea000383ffff */
[----:B------:R-:W-:Y:S05]  /*a7b0*/  BRA `(.L_x_173) ;  /* 0xffffff8800b87947 */ /* 0x000fea000383ffff */
.L_x_53:
[----:B------:R-:W-:-:S07]  /*a7c0*/  MOV R0, UR5 ;  /* 0x0000000500007c02 */ /* 0x000fce0008000f00 */
.L_x_174:
[----:B-1----:R1:W2:Y:S02]  /*a7d0*/  SYNCS.PHASECHK.TRANS64.TRYWAIT P0, [R0+URZ], R3 ;  /* 0x00000003000075a7 */ /* 0x0022a400080011ff */
[----:B--2---:R-:W-:Y:S05]  /*a7e0*/  @!P0 NANOSLEEP.SYNCS 0x989680 ;  /* 0x009896800000895d */ /* 0x004fea0003900000 */
[----:B------:R-:W2:Y:S02]  /*a7f0*/  @!P0 SYNCS.PHASECHK.TRANS64 P0, [R0+URZ], R3 ;  /* 0x00000003000085a7 */ /* 0x000ea400080010ff */
[----:B--2---:R-:W-:Y:S05]  /*a800*/  @!P0 BRA `(.L_x_174) ;  /* 0xfffffffc00f08947 */ /* 0x004fea000383ffff */
[----:B------:R-:W-:Y:S05]  /*a810*/  BRA `(.L_x_175) ;  /* 0xffffff8800c47947 */ /* 0x000fea000383ffff */
.L_x_54:
[----:B------:R-:W-:-:S07]  /*a820*/  MOV R0, UR5 ;  /* 0x0000000500007c02 */ /* 0x000fce0008000f00 */
.L_x_176:
[----:B-1----:R1:W2:Y:S02]  /*a830*/  SYNCS.PHASECHK.TRANS64.TRYWAIT P0, [R0+URZ], R3 ;  /* 0x00000003000075a7 */ /* 0x0022a400080011ff */
[----:B--2---:R-:W-:Y:S05]  /*a840*/  @!P0 NANOSLEEP.SYNCS 0x989680 ;  /* 0x009896800000895d */ /* 0x004fea0003900000 */
[----:B------:R-:W2:Y:S02]  /*a850*/  @!P0 SYNCS.PHASECHK.TRANS64 P0, [R0+URZ], R3 ;  /* 0x00000003000085a7 */ /* 0x000ea400080010ff */
[----:B--2---:R-:W-:Y:S05]  /*a860*/  @!P0 BRA `(.L_x_176) ;  /* 0xfffffffc00f08947 */ /* 0x004fea000383ffff */
[----:B------:R-:W-:Y:S05]  /*a870*/  BRA `(.L_x_177) ;  /* 0xffffff8800d07947 */ /* 0x000fea000383ffff */
.L_x_55:
[----:B------:R-:W-:-:S07]  /*a880*/  MOV R0, UR5 ;  /* 0x0000000500007c02 */ /* 0x000fce0008000f00 */
.L_x_178:
[----:B-1----:R1:W2:Y:S02]  /*a890*/  SYNCS.PHASECHK.TRANS64.TRYWAIT P0, [R0+URZ], R3 ;  /* 0x00000003000075a7 */ /* 0x0022a400080011ff */
[----:B--2---:R-:W-:Y:S05]  /*a8a0*/  @!P0 NANOSLEEP.SYNCS 0x989680 ;  /* 0x009896800000895d */ /* 0x004fea0003900000 */
[----:B------:R-:W2:Y:S02]  /*a8b0*/  @!P0 SYNCS.PHASECHK.TRANS64 P0, [R0+URZ], R3 ;  /* 0x00000003000085a7 */ /* 0x000ea400080010ff */
[----:B--2---:R-:W-:Y:S05]  /*a8c0*/  @!P0 BRA `(.L_x_178) ;  /* 0xfffffffc00f08947 */ /* 0x004fea000383ffff */
[----:B------:R-:W-:Y:S05]  /*a8d0*/  BRA `(.L_x_179) ;  /* 0xffffff8800dc7947 */ /* 0x000fea000383ffff */
.L_x_56:
[----:B------:R-:W-:-:S07]  /*a8e0*/  MOV R0, UR5 ;  /* 0x0000000500007c02 */ /* 0x000fce0008000f00 */
.L_x_180:
[----:B-1----:R1:W2:Y:S02]  /*a8f0*/  SYNCS.PHASECHK.TRANS64.TRYWAIT P0, [R0+URZ], R3 ;  /* 0x00000003000075a7 */ /* 0x0022a400080011ff */
[----:B--2---:R-:W-:Y:S05]  /*a900*/  @!P0 NANOSLEEP.SYNCS 0x989680 ;  /* 0x009896800000895d */ /* 0x004fea0003900000 */
[----:B------:R-:W2:Y:S02]  /*a910*/  @!P0 SYNCS.PHASECHK.TRANS64 P0, [R0+URZ], R3 ;  /* 0x00000003000085a7 */ /* 0x000ea400080010ff */
[----:B--2---:R-:W-:Y:S05]  /*a920*/  @!P0 BRA `(.L_x_180) ;  /* 0xfffffffc00f08947 */ /* 0x004fea000383ffff */
[----:B------:R-:W-:Y:S05]  /*a930*/  BRA `(.L_x_181) ;  /* 0xffffff8800e87947 */ /* 0x000fea000383ffff */
.L_x_57:
[----:B------:R-:W-:-:S07]  /*a940*/  MOV R0, UR5 ;  /* 0x0000000500007c02 */ /* 0x000fce0008000f00 */
.L_x_182:
[----:B-1----:R1:W2:Y:S02]  /*a950*/  SYNCS.PHASECHK.TRANS64.TRYWAIT P0, [R0+URZ], R3 ;  /* 0x00000003000075a7 */ /* 0x0022a400080011ff */
[----:B--2---:R-:W-:Y:S05]  /*a960*/  @!P0 NANOSLEEP.SYNCS 0x989680 ;  /* 0x009896800000895d */ /* 0x004fea0003900000 */
[----:B------:R-:W2:Y:S02]  /*a970*/  @!P0 SYNCS.PHASECHK.TRANS64 P0, [R0+URZ], R3 ;  /* 0x00000003000085a7 */ /* 0x000ea400080010ff */
[----:B--2---:R-:W-:Y:S05]  /*a980*/  @!P0 BRA `(.L_x_182) ;  /* 0xfffffffc00f08947 */ /* 0x004fea000383ffff */
[----:B------:R-:W-:Y:S05]  /*a990*/  BRA `(.L_x_183) ;  /* 0xffffff8800f47947 */ /* 0x000fea000383ffff */
.L_x_58:
[----:B------:R-:W-:-:S07]  /*a9a0*/  MOV R0, UR5 ;  /* 0x0000000500007c02 */ /* 0x000fce0008000f00 */
.L_x_184:
[----:B-1----:R1:W2:Y:S02]  /*a9b0*/  SYNCS.PHASECHK.TRANS64.TRYWAIT P0, [R0+URZ], R3 ;  /* 0x00000003000075a7 */ /* 0x0022a400080011ff */
[----:B--2---:R-:W-:Y:S05]  /*a9c0*/  @!P0 NANOSLEEP.SYNCS 0x989680 ;  /* 0x009896800000895d */ /* 0x004fea0003900000 */
[----:B------:R-:W2:Y:S02]  /*a9d0*/  @!P0 SYNCS.PHASECHK.TRANS64 P0, [R0+URZ], R3 ;  /* 0x00000003000085a7 */ /* 0x000ea400080010ff */
[----:B--2---:R-:W-:Y:S05]  /*a9e0*/  @!P0 BRA `(.L_x_184) ;  /* 0xfffffffc00f08947 */ /* 0x004fea000383ffff */
[----:B------:R-:W-:Y:S05]  /*a9f0*/  BRA `(.L_x_185) ;  /* 0xffffff8c00007947 */ /* 0x000fea000383ffff */
.L_x_59:
[----:B------:R-:W-:-:S07]  /*aa00*/  MOV R0, UR5 ;  /* 0x0000000500007c02 */ /* 0x000fce0008000f00 */
.L_x_186:
[----:B-1----:R1:W2:Y:S02]  /*aa10*/  SYNCS.PHASECHK.TRANS64.TRYWAIT P0, [R0+URZ], R3 ;  /* 0x00000003000075a7 */ /* 0x0022a400080011ff */
[----:B--2---:R-:W-:Y:S05]  /*aa20*/  @!P0 NANOSLEEP.SYNCS 0x989680 ;  /* 0x009896800000895d */ /* 0x004fea0003900000 */
[----:B------:R-:W2:Y:S02]  /*aa30*/  @!P0 SYNCS.PHASECHK.TRANS64 P0, [R0+URZ], R3 ;  /* 0x00000003000085a7 */ /* 0x000ea400080010ff */
[----:B--2---:R-:W-:Y:S05]  /*aa40*/  @!P0 BRA `(.L_x_186) ;  /* 0xfffffffc00f08947 */ /* 0x004fea000383ffff */
[----:B------:R-:W-:Y:S05]  /*aa50*/  BRA `(.L_x_187) ;  /* 0xffffff8c000c7947 */ /* 0x000fea000383ffff */
.L_x_60:
[----:B------:R-:W-:-:S07]  /*aa60*/  MOV R0, UR5 ;  /* 0x0000000500007c02 */ /* 0x000fce0008000f00 */
.L_x_188:
[----:B-1----:R1:W2:Y:S02]  /*aa70*/  SYNCS.PHASECHK.TRANS64.TRYWAIT P0, [R0+URZ], R3 ;  /* 0x00000003000075a7 */ /* 0x0022a400080011ff */
[----:B--2---:R-:W-:Y:S05]  /*aa80*/  @!P0 NANOSLEEP.SYNCS 0x989680 ;  /* 0x009896800000895d */ /* 0x004fea0003900000 */
[----:B------:R-:W2:Y:S02]  /*aa90*/  @!P0 SYNCS.PHASECHK.TRANS64 P0, [R0+URZ], R3 ;  /* 0x00000003000085a7 */ /* 0x000ea400080010ff */
[----:B--2---:R-:W-:Y:S05]  /*aaa0*/  @!P0 BRA `(.L_x_188) ;  /* 0xfffffffc00f08947 */ /* 0x004fea000383ffff */
[----:B------:R-:W-:Y:S05]  /*aab0*/  BRA `(.L_x_189) ;  /* 0xffffff8c00187947 */ /* 0x000fea000383ffff */
.L_x_61:
[----:B------:R-:W-:-:S07]  /*aac0*/  MOV R0, UR5 ;  /* 0x0000000500007c02 */ /* 0x000fce0008000f00 */
.L_x_190:
[----:B-1----:R1:W2:Y:S02]  /*aad0*/  SYNCS.PHASECHK.TRANS64.TRYWAIT P0, [R0+URZ], R3 ;  /* 0x00000003000075a7 */ /* 0x0022a400080011ff */
[----:B--2---:R-:W-:Y:S05]  /*aae0*/  @!P0 NANOSLEEP.SYNCS 0x989680 ;  /* 0x009896800000895d */ /* 0x004fea0003900000 */
[----:B------:R-:W2:Y:S02]  /*aaf0*/  @!P0 SYNCS.PHASECHK.TRANS64 P0, [R0+URZ], R3 ;  /* 0x00000003000085a7 */ /* 0x000ea400080010ff */
[----:B--2---:R-:W-:Y:S05]  /*ab00*/  @!P0 BRA `(.L_x_190) ;  /* 0xfffffffc00f08947 */ /* 0x004fea000383ffff */
[----:B------:R-:W-:Y:S05]  /*ab10*/  BRA `(.L_x_191) ;  /* 0xffffff8c00247947 */ /* 0x000fea000383ffff */
.L_x_62:
[----:B------:R-:W-:-:S07]  /*ab20*/  MOV R0, UR5 ;  /* 0x0000000500007c02 */ /* 0x000fce0008000f00 */
.L_x_192:
[----:B-1----:R1:W2:Y:S02]  /*ab30*/  SYNCS.PHASECHK.TRANS64.TRYWAIT P0, [R0+URZ], R3 ;  /* 0x00000003000075a7 */ /* 0x0022a400080011ff */
[----:B--2---:R-:W-:Y:S05]  /*ab40*/  @!P0 NANOSLEEP.SYNCS 0x989680 ;  /* 0x009896800000895d */ /* 0x004fea0003900000 */
[----:B------:R-:W2:Y:S02]  /*ab50*/  @!P0 SYNCS.PHASECHK.TRANS64 P0, [R0+URZ], R3 ;  /* 0x00000003000085a7 */ /* 0x000ea400080010ff */
[----:B--2---:R-:W-:Y:S05]  /*ab60*/  @!P0 BRA `(.L_x_192) ;  /* 0xfffffffc00f08947 */ /* 0x004fea000383ffff */
[----:B------:R-:W-:Y:S05]  /*ab70*/  BRA `(.L_x_193) ;  /* 0xffffff8c00307947 */ /* 0x000fea000383ffff */
.L_x_63:
[----:B------:R-:W-:-:S07]  /*ab80*/  MOV R0, UR5 ;  /* 0x0000000500007c02 */ /* 0x000fce0008000f00 */
.L_x_194:
[----:B-1----:R1:W2:Y:S02]  /*ab90*/  SYNCS.PHASECHK.TRANS64.TRYWAIT P0, [R0+URZ], R3 ;  /* 0x00000003000075a7 */ /* 0x0022a400080011ff */
[----:B--2---:R-:W-:Y:S05]  /*aba0*/  @!P0 NANOSLEEP.SYNCS 0x989680 ;  /* 0x009896800000895d */ /* 0x004fea0003900000 */
[----:B------:R-:W2:Y:S02]  /*abb0*/  @!P0 SYNCS.PHASECHK.TRANS64 P0, [R0+URZ], R3 ;  /* 0x00000003000085a7 */ /* 0x000ea400080010ff */
[----:B--2---:R-:W-:Y:S05]  /*abc0*/  @!P0 BRA `(.L_x_194) ;  /* 0xfffffffc00f08947 */ /* 0x004fea000383ffff */
[----:B------:R-:W-:Y:S05]  /*abd0*/  BRA `(.L_x_195) ;  /* 0xffffff8c003c7947 */ /* 0x000fea000383ffff */
.L_x_64:
[----:B------:R-:W-:-:S07]  /*abe0*/  MOV R0, UR5 ;  /* 0x0000000500007c02 */ /* 0x000fce0008000f00 */
.L_x_196:
[----:B-1----:R1:W2:Y:S02]  /*abf0*/  SYNCS.PHASECHK.TRANS64.TRYWAIT P0, [R0+URZ], R3 ;  /* 0x00000003000075a7 */ /* 0x0022a400080011ff */
[----:B--2---:R-:W-:Y:S05]  /*ac00*/  @!P0 NANOSLEEP.SYNCS 0x989680 ;  /* 0x009896800000895d */ /* 0x004fea0003900000 */
[----:B------:R-:W2:Y:S02]  /*ac10*/  @!P0 SYNCS.PHASECHK.TRANS64 P0, [R0+URZ], R3 ;  /* 0x00000003000085a7 */ /* 0x000ea400080010ff */
[----:B--2---:R-:W-:Y:S05]  /*ac20*/  @!P0 BRA `(.L_x_196) ;  /* 0xfffffffc00f08947 */ /* 0x004fea000383ffff */
[----:B------:R-:W-:Y:S05]  /*ac30*/  BRA `(.L_x_197) ;  /* 0xffffff8c00487947 */ /* 0x000fea000383ffff */
.L_x_65:
[----:B------:R-:W-:-:S07]  /*ac40*/  MOV R0, UR5 ;  /* 0x0000000500007c02 */ /* 0x000fce0008000f00 */
.L_x_198:
[----:B-1----:R1:W2:Y:S02]  /*ac50*/  SYNCS.PHASECHK.TRANS64.TRYWAIT P0, [R0+URZ], R3 ;  /* 0x00000003000075a7 */ /* 0x0022a400080011ff */
[----:B--2---:R-:W-:Y:S05]  /*ac60*/  @!P0 NANOSLEEP.SYNCS 0x989680 ;  /* 0x009896800000895d */ /* 0x004fea0003900000 */
[----:B------:R-:W2:Y:S02]  /*ac70*/  @!P0 SYNCS.PHASECHK.TRANS64 P0, [R0+URZ], R3 ;  /* 0x00000003000085a7 */ /* 0x000ea400080010ff */
[----:B--2---:R-:W-:Y:S05]  /*ac80*/  @!P0 BRA `(.L_x_198) ;  /* 0xfffffffc00f08947 */ /* 0x004fea000383ffff */
[----:B------:R-:W-:Y:S05]  /*ac90*/  BRA `(.L_x_199) ;  /* 0xffffff8c00547947 */ /* 0x000fea000383ffff */
.L_x_66:
[----:B------:R-:W-:-:S07]  /*aca0*/  MOV R0, UR5 ;  /* 0x0000000500007c02 */ /* 0x000fce0008000f00 */
.L_x_200:
[----:B-1----:R1:W2:Y:S02]  /*acb0*/  SYNCS.PHASECHK.TRANS64.TRYWAIT P0, [R0+URZ], R3 ;  /* 0x00000003000075a7 */ /* 0x0022a400080011ff */
[----:B--2---:R-:W-:Y:S05]  /*acc0*/  @!P0 NANOSLEEP.SYNCS 0x989680 ;  /* 0x009896800000895d */ /* 0x004fea0003900000 */
[----:B------:R-:W2:Y:S02]  /*acd0*/  @!P0 SYNCS.PHASECHK.TRANS64 P0, [R0+URZ], R3 ;  /* 0x00000003000085a7 */ /* 0x000ea400080010ff */
[----:B--2---:R-:W-:Y:S05]  /*ace0*/  @!P0 BRA `(.L_x_200) ;  /* 0xfffffffc00f08947 */ /* 0x004fea000383ffff */
[----:B------:R-:W-:Y:S05]  /*acf0*/  BRA `(.L_x_201) ;  /* 0xffffff8c00607947 */ /* 0x000fea000383ffff */
.L_x_67:
[----:B------:R-:W-:-:S07]  /*ad00*/  MOV R0, UR5 ;  /* 0x0000000500007c02 */ /* 0x000fce0008000f00 */
.L_x_202:
[----:B-1----:R1:W2:Y:S02]  /*ad10*/  SYNCS.PHASECHK.TRANS64.TRYWAIT P0, [R0+URZ], R3 ;  /* 0x00000003000075a7 */ /* 0x0022a400080011ff */
[----:B--2---:R-:W-:Y:S05]  /*ad20*/  @!P0 NANOSLEEP.SYNCS 0x989680 ;  /* 0x009896800000895d */ /* 0x004fea0003900000 */
[----:B------:R-:W2:Y:S02]  /*ad30*/  @!P0 SYNCS.PHASECHK.TRANS64 P0, [R0+URZ], R3 ;  /* 0x00000003000085a7 */ /* 0x000ea400080010ff */
[----:B--2---:R-:W-:Y:S05]  /*ad40*/  @!P0 BRA `(.L_x_202) ;  /* 0xfffffffc00f08947 */ /* 0x004fea000383ffff */
[----:B------:R-:W-:Y:S05]  /*ad50*/  BRA `(.L_x_203) ;  /* 0xffffff8c006c7947 */ /* 0x000fea000383ffff */
.L_x_68:
[----:B------:R-:W-:-:S07]  /*ad60*/  MOV R0, UR5 ;  /* 0x0000000500007c02 */ /* 0x000fce0008000f00 */
.L_x_204:
[----:B-1----:R1:W2:Y:S02]  /*ad70*/  SYNCS.PHASECHK.TRANS64.TRYWAIT P0, [R0+URZ], R3 ;  /* 0x00000003000075a7 */ /* 0x0022a400080011ff */
[----:B--2---:R-:W-:Y:S05]  /*ad80*/  @!P0 NANOSLEEP.SYNCS 0x989680 ;  /* 0x009896800000895d */ /* 0x004fea0003900000 */
[----:B------:R-:W2:Y:S02]  /*ad90*/  @!P0 SYNCS.PHASECHK.TRANS64 P0, [R0+URZ], R3 ;  /* 0x00000003000085a7 */ /* 0x000ea400080010ff */
[----:B--2---:R-:W-:Y:S05]  /*ada0*/  @!P0 BRA `(.L_x_204) ;  /* 0xfffffffc00f08947 */ /* 0x004fea000383ffff */
[----:B------:R-:W-:Y:S05]  /*adb0*/  BRA `(.L_x_205) ;  /* 0xffffff8c00787947 */ /* 0x000fea000383ffff */
.L_x_69:
[----:B------:R-:W-:-:S07]  /*adc0*/  MOV R0, UR5 ;  /* 0x0000000500007c02 */ /* 0x000fce0008000f00 */
.L_x_206:
[----:B-1----:R1:W2:Y:S02]  /*add0*/  SYNCS.PHASECHK.TRANS64.TRYWAIT P0, [R0+URZ], R3 ;  /* 0x00000003000075a7 */ /* 0x0022a400080011ff */
[----:B--2---:R-:W-:Y:S05]  /*ade0*/  @!P0 NANOSLEEP.SYNCS 0x989680 ;  /* 0x009896800000895d */ /* 0x004fea0003900000 */
[----:B------:R-:W2:Y:S02]  /*adf0*/  @!P0 SYNCS.PHASECHK.TRANS64 P0, [R0+URZ], R3 ;  /* 0x00000003000085a7 */ /* 0x000ea400080010ff */
[----:B--2---:R-:W-:Y:S05]  /*ae00*/  @!P0 BRA `(.L_x_206) ;  /* 0xfffffffc00f08947 */ /* 0x004fea000383ffff */
[----:B------:R-:W-:Y:S05]  /*ae10*/  BRA `(.L_x_207) ;  /* 0xffffff8c00847947 */ /* 0x000fea000383ffff */
.L_x_70:
[----:B------:R-:W-:-:S07]  /*ae20*/  MOV R0, UR5 ;  /* 0x0000000500007c02 */ /* 0x000fce0008000f00 */
.L_x_208:
[----:B-1----:R1:W2:Y:S02]  /*ae30*/  SYNCS.PHASECHK.TRANS64.TRYWAIT P0, [R0+URZ], R3 ;  /* 0x00000003000075a7 */ /* 0x0022a400080011ff */
[----:B--2---:R-:W-:Y:S05]  /*ae40*/  @!P0 NANOSLEEP.SYNCS 0x989680 ;  /* 0x009896800000895d */ /* 0x004fea0003900000 */
[----:B------:R-:W2:Y:S02]  /*ae50*/  @!P0 SYNCS.PHASECHK.TRANS64 P0, [R0+URZ], R3 ;  /* 0x00000003000085a7 */ /* 0x000ea400080010ff */
[----:B--2---:R-:W-:Y:S05]  /*ae60*/  @!P0 BRA `(.L_x_208) ;  /* 0xfffffffc00f08947 */ /* 0x004fea000383ffff */
[----:B------:R-:W-:Y:S05]  /*ae70*/  BRA `(.L_x_209) ;  /* 0xffffff8c00907947 */ /* 0x000fea000383ffff */
.L_x_71:
[----:B------:R-:W-:-:S07]  /*ae80*/  MOV R0, UR5 ;  /* 0x0000000500007c02 */ /* 0x000fce0008000f00 */
.L_x_210:
[----:B-1----:R1:W2:Y:S02]  /*ae90*/  SYNCS.PHASECHK.TRANS64.TRYWAIT P0, [R0+URZ], R3 ;  /* 0x00000003000075a7 */ /* 0x0022a400080011ff */
[----:B--2---:R-:W-:Y:S05]  /*aea0*/  @!P0 NANOSLEEP.SYNCS 0x989680 ;  /* 0x009896800000895d */ /* 0x004fea0003900000 */
[----:B------:R-:W2:Y:S02]  /*aeb0*/  @!P0 SYNCS.PHASECHK.TRANS64 P0, [R0+URZ], R3 ;  /* 0x00000003000085a7 */ /* 0x000ea400080010ff */
[----:B--2---:R-:W-:Y:S05]  /*aec0*/  @!P0 BRA `(.L_x_210) ;  /* 0xfffffffc00f08947 */ /* 0x004fea000383ffff */
[----:B------:R-:W-:Y:S05]  /*aed0*/  BRA `(.L_x_211) ;  /* 0xffffff8c009c7947 */ /* 0x000fea000383ffff */
.L_x_72:
[----:B------:R-:W-:-:S07]  /*aee0*/  MOV R0, UR5 ;  /* 0x0000000500007c02 */ /* 0x000fce0008000f00 */
.L_x_212:
[----:B-1----:R1:W2:Y:S02]  /*aef0*/  SYNCS.PHASECHK.TRANS64.TRYWAIT P0, [R0+URZ], R3 ;  /* 0x00000003000075a7 */ /* 0x0022a400080011ff */
[----:B--2---:R-:W-:Y:S05]  /*af00*/  @!P0 NANOSLEEP.SYNCS 0x989680 ;  /* 0x009896800000895d */ /* 0x004fea0003900000 */
[----:B------:R-:W2:Y:S02]  /*af10*/  @!P0 SYNCS.PHASECHK.TRANS64 P0, [R0+URZ], R3 ;  /* 0x00000003000085a7 */ /* 0x000ea400080010ff */
[----:B--2---:R-:W-:Y:S05]  /*af20*/  @!P0 BRA `(.L_x_212) ;  /* 0xfffffffc00f08947 */ /* 0x004fea000383ffff */
[----:B------:R-:W-:Y:S05]  /*af30*/  BRA `(.L_x_213) ;  /* 0xffffff8c00a87947 */ /* 0x000fea000383ffff */
.L_x_73:
[----:B------:R-:W-:-:S07]  /*af40*/  MOV R0, UR5 ;  /* 0x0000000500007c02 */ /* 0x000fce0008000f00 */
.L_x_214:
[----:B-1----:R1:W2:Y:S02]  /*af50*/  SYNCS.PHASECHK.TRANS64.TRYWAIT P0, [R0+URZ], R3 ;  /* 0x00000003000075a7 */ /* 0x0022a400080011ff */
[----:B--2---:R-:W-:Y:S05]  /*af60*/  @!P0 NANOSLEEP.SYNCS 0x989680 ;  /* 0x009896800000895d */ /* 0x004fea0003900000 */
[----:B------:R-:W2:Y:S02]  /*af70*/  @!P0 SYNCS.PHASECHK.TRANS64 P0, [R0+URZ], R3 ;  /* 0x00000003000085a7 */ /* 0x000ea400080010ff */
[----:B--2---:R-:W-:Y:S05]  /*af80*/  @!P0 BRA `(.L_x_214) ;  /* 0xfffffffc00f08947 */ /* 0x004fea000383ffff */
[----:B------:R-:W-:Y:S05]  /*af90*/  BRA `(.L_x_215) ;  /* 0xffffff8c00b47947 */ /* 0x000fea000383ffff */
.L_x_74:
[----:B------:R-:W-:-:S07]  /*afa0*/  MOV R0, UR5 ;  /* 0x0000000500007c02 */ /* 0x000fce0008000f00 */
.L_x_216:
[----:B-1----:R1:W2:Y:S02]  /*afb0*/  SYNCS.PHASECHK.TRANS64.TRYWAIT P0, [R0+URZ], R3 ;  /* 0x00000003000075a7 */ /* 0x0022a400080011ff */
[----:B--2---:R-:W-:Y:S05]  /*afc0*/  @!P0 NANOSLEEP.SYNCS 0x989680 ;  /* 0x009896800000895d */ /* 0x004fea0003900000 */
[----:B------:R-:W2:Y:S02]  /*afd0*/  @!P0 SYNCS.PHASECHK.TRANS64 P0, [R0+URZ], R3 ;  /* 0x00000003000085a7 */ /* 0x000ea400080010ff */
[----:B--2---:R-:W-:Y:S05]  /*afe0*/  @!P0 BRA `(.L_x_216) ;  /* 0xfffffffc00f08947 */ /* 0x004fea000383ffff */
[----:B------:R-:W-:Y:S05]  /*aff0*/  BRA `(.L_x_217) ;  /* 0xffffff8c00c07947 */ /* 0x000fea000383ffff */
.L_x_77:
[----:B--2---:R2:W3:Y:S02]  /*b000*/  SYNCS.PHASECHK.TRANS64.TRYWAIT P0, [R2+URZ+0x290], R5 ;  /* 0x00029005020075a7 */ /* 0x0044e400080011ff */
[----:B---3--:R-:W-:Y:S05]  /*b010*/  @!P0 NANOSLEEP.SYNCS 0x989680 ;  /* 0x009896800000895d */ /* 0x008fea0003900000 */
[----:B------:R-:W3:Y:S02]  /*b020*/  @!P0 SYNCS.PHASECHK.TRANS64 P0, [R2+URZ+0x290], R5 ;  /* 0x00029005020085a7 */ /* 0x000ee400080010ff */
[----:B---3--:R-:W-:Y:S05]  /*b030*/  @!P0 BRA `(.L_x_77) ;  /* 0xfffffffc00f08947 */ /* 0x008fea000383ffff */
[----:B------:R-:W-:Y:S05]  /*b040*/  BRA `(.L_x_218) ;  /* 0xffffff90001c7947 */ /* 0x000fea000383ffff */
.L_x_78:
[----:B------:R-:W-:-:S07]  /*b050*/  MOV R2, UR4 ;  /* 0x0000000400027c02 */ /* 0x000fce0008000f00 */
.L_x_219:
[----:B--2---:R2:W3:Y:S02]  /*b060*/  SYNCS.PHASECHK.TRANS64.TRYWAIT P0, [R2+URZ+0x240], R5 ;  /* 0x00024005020075a7 */ /* 0x0044e400080011ff */
[----:B---3--:R-:W-:Y:S05]  /*b070*/  @!P0 NANOSLEEP.SYNCS 0x989680 ;  /* 0x009896800000895d */ /* 0x008fea0003900000 */
[----:B------:R-:W3:Y:S02]  /*b080*/  @!P0 SYNCS.PHASECHK.TRANS64 P0, [R2+URZ+0x240], R5 ;  /* 0x00024005020085a7 */ /* 0x000ee400080010ff */
[----:B---3--:R-:W-:Y:S05]  /*b090*/  @!P0 BRA `(.L_x_219) ;  /* 0xfffffffc00f08947 */ /* 0x008fea000383ffff */
[----:B------:R-:W-:Y:S05]  /*b0a0*/  BRA `(.L_x_220) ;  /* 0xffffff90002c7947 */ /* 0x000fea000383ffff */
.L_x_79:
[----:B--2---:R2:W3:Y:S02]  /*b0b0*/  SYNCS.PHASECHK.TRANS64.TRYWAIT P1, [R2+URZ+0x230], R5 ;  /* 0x00023005020075a7 */ /* 0x0044e400080211ff */
[----:B---3--:R-:W-:Y:S05]  /*b0c0*/  @!P1 NANOSLEEP.SYNCS 0x989680 ;  /* 0x009896800000995d */ /* 0x008fea0003900000 */
[----:B------:R-:W3:Y:S02]  /*b0d0*/  @!P1 SYNCS.PHASECHK.TRANS64 P1, [R2+URZ+0x230], R5 ;  /* 0x00023005020095a7 */ /* 0x000ee400080210ff */
[----:B---3--:R-:W-:Y:S05]  /*b0e0*/  @!P1 BRA `(.L_x_79) ;  /* 0xfffffffc00f09947 */ /* 0x008fea000383ffff */
[----:B------:R-:W-:Y:S05]  /*b0f0*/  BRA `(.L_x_221) ;  /* 0xffffff90005c7947 */ /* 0x000fea000383ffff */
.L_x_82:
[----:B------:R-:W-:-:S07]  /*b100*/  MOV R0, UR4 ;  /* 0x0000000400007c02 */ /* 0x000fce0008000f00 */
.L_x_222:
[----:B--2---:R2:W3:Y:S02]  /*b110*/  SYNCS.PHASECHK.TRANS64.TRYWAIT P0, [R0+URZ+0x240], R3 ;  /* 0x00024003000075a7 */ /* 0x0044e400080011ff */
[----:B---3--:R-:W-:Y:S05]  /*b120*/  @!P0 NANOSLEEP.SYNCS 0x989680 ;  /* 0x009896800000895d */ /* 0x008fea0003900000 */
[----:B------:R-:W3:Y:S02]  /*b130*/  @!P0 SYNCS.PHASECHK.TRANS64 P0, [R0+URZ+0x240], R3 ;  /* 0x00024003000085a7 */ /* 0x000ee400080010ff */
[----:B---3--:R-:W-:Y:S05]  /*b140*/  @!P0 BRA `(.L_x_222) ;  /* 0xfffffffc00f08947 */ /* 0x008fea000383ffff */
[----:B------:R-:W-:Y:S05]  /*b150*/  BRA `(.L_x_81) ;  /* 0xffffff9000b07947 */ /* 0x000fea000383ffff */
.L_x_91:
[----:B--2---:R-:W-:-:S04]  /*b160*/  MOV R0, UR5 ;  /* 0x0000000500007c02 */ /* 0x004fc80008000f00 */
[----:B------:R2:W3:Y:S03]  /*b170*/  SYNCS.PHASECHK.TRANS64.TRYWAIT P0, [R0+URZ+0x8], R7 ;  /* 0x00000807000075a7 */ /* 0x0004e600080011ff */
[----:B---3--:R-:W-:Y:S05]  /*b180*/  @!P0 NANOSLEEP.SYNCS 0x989680 ;  /* 0x009896800000895d */ /* 0x008fea0003900000 */
[----:B------:R-:W3:Y:S02]  /*b190*/  @!P0 SYNCS.PHASECHK.TRANS64 P0, [R0+URZ+0x8], R7 ;  /* 0x00000807000085a7 */ /* 0x000ee400080010ff */
[----:B---3--:R-:W-:Y:S05]  /*b1a0*/  @!P0 BRA `(.L_x_91) ;  /* 0xfffffffc00ec8947 */ /* 0x008fea000383ffff */
[----:B------:R-:W-:Y:S05]  /*b1b0*/  BRA `(.L_x_90) ;  /* 0xffffff9400647947 */ /* 0x000fea000383ffff */
.L_x_93:
[----:B------:R-:W-:Y:S01]  /*b1c0*/  BSSY B0, `(.L_x_223) ;  /* 0x0000006000007945 */ /* 0x000fe20003800000 */
[----:B------:R-:W-:-:S07]  /*b1d0*/  MOV R15, 0xffffffff ;  /* 0xffffffff000f7802 */ /* 0x000fce0000000f00 */
[----:B-12--5:R-:W-:Y:S05]  /*b1e0*/  WARPSYNC.COLLECTIVE R15, `(.L_x_224) ;  /* 0x000000000f0c7348 */ /* 0x026fea0003c00000 */
[----:B------:R-:W-:Y:S02]  /*b1f0*/  ELECT P6, UR79, PT ;  /* 0x00000000004f782f */ /* 0x000fe400038c0000 */
[----:B------:R-:W-:Y:S01]  /*b200*/  MOV R14, UR79 ;  /* 0x0000004f000e7c02 */ /* 0x000fe20008000f00 */
[----:B-12--5:R-:W-:Y:S10]  /*b210*/  ENDCOLLECTIVE ;  /* 0x000000000000791b */ /* 0x026ff40003800000 */
.L_x_224:
[----:B------:R-:W-:Y:S05]  /*b220*/  BSYNC B0 ;  /* 0x0000000000007941 */ /* 0x000fea0003800000 */
.L_x_223:
[----:B------:R-:W-:Y:S01]  /*b230*/  PLOP3.LUT P0, PT, P6, PT, PT, 0x80, 0x8 ;  /* 0x000000000008781c */ /* 0x000fe2000370f070 */
[----:B------:R-:W-:-:S12]  /*b240*/  BRA `(.L_x_225) ;  /* 0xffffff9400907947 */ /* 0x000fd8000383ffff */
.L_x_95:
[----:B--2---:R-:W-:-:S04]  /*b250*/  MOV R0, UR5 ;  /* 0x0000000500007c02 */ /* 0x004fc80008000f00 */
[----:B------:R2:W3:Y:S03]  /*b260*/  SYNCS.PHASECHK.TRANS64.TRYWAIT P0, [R0+URZ+0x8], R5 ;  /* 0x00000805000075a7 */ /* 0x0004e600080011ff */
[----:B---3--:R-:W-:Y:S05]  /*b270*/  @!P0 NANOSLEEP.SYNCS 0x989680 ;  /* 0x009896800000895d */ /* 0x008fea0003900000 */
[----:B------:R-:W3:Y:S02]  /*b280*/  @!P0 SYNCS.PHASECHK.TRANS64 P0, [R0+URZ+0x8], R5 ;  /* 0x00000805000085a7 */ /* 0x000ee400080010ff */
[----:B---3--:R-:W-:Y:S05]  /*b290*/  @!P0 BRA `(.L_x_95) ;  /* 0xfffffffc00ec8947 */ /* 0x008fea000383ffff */
[----:B------:R-:W-:Y:S05]  /*b2a0*/  BRA `(.L_x_94) ;  /* 0xffffff9400947947 */ /* 0x000fea000383ffff */
.L_x_96:
[----:B-1----:R1:W2:Y:S02]  /*b2b0*/  SYNCS.PHASECHK.TRANS64.TRYWAIT P0, [R0+URZ+0x230], R5 ;  /* 0x00023005000075a7 */ /* 0x0022a400080011ff */
[----:B--2---:R-:W-:Y:S05]  /*b2c0*/  @!P0 NANOSLEEP.SYNCS 0x989680 ;  /* 0x009896800000895d */ /* 0x004fea0003900000 */
[----:B------:R-:W2:Y:S02]  /*b2d0*/  @!P0 SYNCS.PHASECHK.TRANS64 P0, [R0+URZ+0x230], R5 ;  /* 0x00023005000085a7 */ /* 0x000ea400080010ff */
[----:B--2---:R-:W-:Y:S05]  /*b2e0*/  @!P0 BRA `(.L_x_96) ;  /* 0xfffffffc00f08947 */ /* 0x004fea000383ffff */
[----:B------:R-:W-:Y:S05]  /*b2f0*/  BRA `(.L_x_226) ;  /* 0xffffff9800687947 */ /* 0x000fea000383ffff */
.L_x_98:
[----:B------:R-:W-:-:S07]  /*b300*/  MOV R0, UR19 ;  /* 0x0000001300007c02 */ /* 0x000fce0008000f00 */
.L_x_227:
[----:B-1----:R1:W2:Y:S02]  /*b310*/  SYNCS.PHASECHK.TRANS64.TRYWAIT P0, [R0+URZ+0x270], R5 ;  /* 0x00027005000075a7 */ /* 0x0022a400080011ff */
[----:B--2---:R-:W-:Y:S05]  /*b320*/  @!P0 NANOSLEEP.SYNCS 0x989680 ;  /* 0x009896800000895d */ /* 0x004fea0003900000 */
[----:B------:R-:W2:Y:S02]  /*b330*/  @!P0 SYNCS.PHASECHK.TRANS64 P0, [R0+URZ+0x270], R5 ;  /* 0x00027005000085a7 */ /* 0x000ea400080010ff */
[----:B--2---:R-:W-:Y:S05]  /*b340*/  @!P0 BRA `(.L_x_227) ;  /* 0xfffffffc00f08947 */ /* 0x004fea000383ffff */
[----:B------:R-:W-:Y:S05]  /*b350*/  BRA `(.L_x_228) ;  /* 0xffffff9800b07947 */ /* 0x000fea000383ffff */
.L_x_101:
[----:B------:R-:W-:Y:S07]  /*b360*/  MOV R0, UR6 ;  /* 0x0000000600007c02 */ /* 0x000fee0008000f00 */
.L_x_229:
[----:B-1----:R1:W2:Y:S02]  /*b370*/  SYNCS.PHASECHK.TRANS64.TRYWAIT P0, [R0+URZ], R5 ;  /* 0x00000005000075a7 */ /* 0x0022a400080011ff */
[----:B--2---:R-:W-:Y:S05]  /*b380*/  @!P0 NANOSLEEP.SYNCS 0x989680 ;  /* 0x009896800000895d */ /* 0x004fea0003900000 */
[----:B------:R-:W2:Y:S02]  /*b390*/  @!P0 SYNCS.PHASECHK.TRANS64 P0, [R0+URZ], R5 ;  /* 0x00000005000085a7 */ /* 0x000ea400080010ff */
[----:B--2---:R-:W-:Y:S05]  /*b3a0*/  @!P0 BRA `(.L_x_229) ;  /* 0xfffffffc00f08947 */ /* 0x004fea000383ffff */
[----:B------:R-:W-:Y:S05]  /*b3b0*/  BRA `(.L_x_100) ;  /* 0xffffff9800c87947 */ /* 0x000fea000383ffff */
.L_x_105:
[----:B-1----:R-:W-:-:S07]  /*b3c0*/  MOV R0, UR4 ;  /* 0x0000000400007c02 */ /* 0x002fce0008000f00 */
.L_x_230:
[----:B-1----:R1:W2:Y:S02]  /*b3d0*/  SYNCS.PHASECHK.TRANS64.TRYWAIT P0, [R0+URZ], R3 ;  /* 0x00000003000075a7 */ /* 0x0022a400080011ff */
[----:B--2---:R-:W-:Y:S05]  /*b3e0*/  @!P0 NANOSLEEP.SYNCS 0x989680 ;  /* 0x009896800000895d */ /* 0x004fea0003900000 */
[----:B------:R-:W2:Y:S02]  /*b3f0*/  @!P0 SYNCS.PHASECHK.TRANS64 P0, [R0+URZ], R3 ;  /* 0x00000003000085a7 */ /* 0x000ea400080010ff */
[----:B--2---:R-:W-:Y:S05]  /*b400*/  @!P0 BRA `(.L_x_230) ;  /* 0xfffffffc00f08947 */ /* 0x004fea000383ffff */
[----:B------:R-:W-:Y:S05]  /*b410*/  BRA `(.L_x_231) ;  /* 0xffffff9c00807947 */ /* 0x000fea000383ffff */
.L_x_106:
[----:B------:R-:W-:-:S07]  /*b420*/  MOV R0, UR5 ;  /* 0x0000000500007c02 */ /* 0x000fce0008000f00 */
.L_x_232:
[----:B-1----:R1:W2:Y:S02]  /*b430*/  SYNCS.PHASECHK.TRANS64.TRYWAIT P0, [R0+URZ], R3 ;  /* 0x00000003000075a7 */ /* 0x0022a400080011ff */
[----:B--2---:R-:W-:Y:S05]  /*b440*/  @!P0 NANOSLEEP.SYNCS 0x989680 ;  /* 0x009896800000895d */ /* 0x004fea0003900000 */
[----:B------:R-:W2:Y:S02]  /*b450*/  @!P0 SYNCS.PHASECHK.TRANS64 P0, [R0+URZ], R3 ;  /* 0x00000003000085a7 */ /* 0x000ea400080010ff */
[----:B--2---:R-:W-:Y:S05]  /*b460*/  @!P0 BRA `(.L_x_232) ;  /* 0xfffffffc00f08947 */ /* 0x004fea000383ffff */
[----:B------:R-:W-:Y:S05]  /*b470*/  BRA `(.L_x_233) ;  /* 0xffffff9c008c7947 */ /* 0x000fea000383ffff */
.L_x_107:
[----:B------:R-:W-:-:S07]  /*b480*/  MOV R0, UR5 ;  /* 0x0000000500007c02 */ /* 0x000fce0008000f00 */
.L_x_234:
[----:B-1----:R1:W2:Y:S02]  /*b490*/  SYNCS.PHASECHK.TRANS64.TRYWAIT P0, [R0+URZ], R3 ;  /* 0x00000003000075a7 */ /* 0x0022a400080011ff */
[----:B--2---:R-:W-:Y:S05]  /*b4a0*/  @!P0 NANOSLEEP.SYNCS 0x989680 ;  /* 0x009896800000895d */ /* 0x004fea0003900000 */
[----:B------:R-:W2:Y:S02]  /*b4b0*/  @!P0 SYNCS.PHASECHK.TRANS64 P0, [R0+URZ], R3 ;  /* 0x00000003000085a7 */ /* 0x000ea400080010ff */
[----:B--2---:R-:W-:Y:S05]  /*b4c0*/  @!P0 BRA `(.L_x_234) ;  /* 0xfffffffc00f08947 */ /* 0x004fea000383ffff */
[----:B------:R-:W-:Y:S05]  /*b4d0*/  BRA `(.L_x_235) ;  /* 0xffffff9c00987947 */ /* 0x000fea000383ffff */
.L_x_110:
[----:B------:R-:W-:-:S07]  /*b4e0*/  MOV R0, UR13 ;  /* 0x0000000d00007c02 */ /* 0x000fce0008000f00 */
.L_x_236:
[----:B-1----:R1:W2:Y:S02]  /*b4f0*/  SYNCS.PHASECHK.TRANS64.TRYWAIT P1, [R0+URZ+0x2b0], R3 ;  /* 0x0002b003000075a7 */ /* 0x0022a400080211ff */
[----:B--2---:R-:W-:Y:S05]  /*b500*/  @!P1 NANOSLEEP.SYNCS 0x989680 ;  /* 0x009896800000995d */ /* 0x004fea0003900000 */
[----:B------:R-:W2:Y:S02]  /*b510*/  @!P1 SYNCS.PHASECHK.TRANS64 P1, [R0+URZ+0x2b0], R3 ;  /* 0x0002b003000095a7 */ /* 0x000ea400080210ff */
[----:B--2---:R-:W-:Y:S05]  /*b520*/  @!P1 BRA `(.L_x_236) ;  /* 0xfffffffc00f09947 */ /* 0x004fea000383ffff */
[----:B------:R-:W-:Y:S05]  /*b530*/  BRA `(.L_x_237) ;  /* 0xffffff9c00e47947 */ /* 0x000fea000383ffff */
.L_x_115:
[----:B---3--:R3:W4:Y:S02]  /*b540*/  SYNCS.PHASECHK.TRANS64.TRYWAIT P0, [R12+URZ+0x230], R9 ;  /* 0x000230090c0075a7 */ /* 0x00872400080011ff */
[----:B----4-:R-:W-:Y:S05]  /*b550*/  @!P0 NANOSLEEP.SYNCS 0x989680 ;  /* 0x009896800000895d */ /* 0x010fea0003900000 */
[----:B------:R-:W4:Y:S02]  /*b560*/  @!P0 SYNCS.PHASECHK.TRANS64 P0, [R12+URZ+0x230], R9 ;  /* 0x000230090c0085a7 */ /* 0x000f2400080010ff */
[----:B----4-:R-:W-:Y:S05]  /*b570*/  @!P0 BRA `(.L_x_115) ;  /* 0xfffffffc00f08947 */ /* 0x010fea000383ffff */
[----:B------:R-:W-:Y:S05]  /*b580*/  BRA `(.L_x_238) ;  /* 0xffffffa400047947 */ /* 0x000fea000383ffff */
.L_x_118:
[----:B------:R-:W-:Y:S07]  /*b590*/  MOV R0, UR21 ;  /* 0x0000001500007c02 */ /* 0x000fee0008000f00 */
.L_x_239:
[----:B-1----:R1:W3:Y:S02]  /*b5a0*/  SYNCS.PHASECHK.TRANS64.TRYWAIT P2, [R0+URZ+0x228], R11 ;  /* 0x0002280b000075a7 */ /* 0x0022e400080411ff */
[----:B---3--:R-:W-:Y:S05]  /*b5b0*/  @!P2 NANOSLEEP.SYNCS 0x989680 ;  /* 0x009896800000a95d */ /* 0x008fea0003900000 */
[----:B------:R-:W3:Y:S02]  /*b5c0*/  @!P2 SYNCS.PHASECHK.TRANS64 P2, [R0+URZ+0x228], R11 ;  /* 0x0002280b0000a5a7 */ /* 0x000ee400080410ff */
[----:B---3--:R-:W-:Y:S05]  /*b5d0*/  @!P2 BRA `(.L_x_239) ;  /* 0xfffffffc00f0a947 */ /* 0x008fea000383ffff */
[----:B------:R-:W-:Y:S05]  /*b5e0*/  BRA `(.L_x_117) ;  /* 0xffffffa8006c7947 */ /* 0x000fea000383ffff */
.L_x_121:
[----:B---3--:R-:W-:Y:S07]  /*b5f0*/  MOV R0, UR21 ;  /* 0x0000001500007c02 */ /* 0x008fee0008000f00 */
.L_x_240:
[----:B-1----:R1:W3:Y:S02]  /*b600*/  SYNCS.PHASECHK.TRANS64.TRYWAIT P0, [R0+URZ+0x210], R9 ;  /* 0x00021009000075a7 */ /* 0x0022e400080011ff */
[----:B---3--:R-:W-:Y:S05]  /*b610*/  @!P0 NANOSLEEP.SYNCS 0x989680 ;  /* 0x009896800000895d */ /* 0x008fea0003900000 */
[----:B------:R-:W3:Y:S02]  /*b620*/  @!P0 SYNCS.PHASECHK.TRANS64 P0, [R0+URZ+0x210], R9 ;  /* 0x00021009000085a7 */ /* 0x000ee400080010ff */
[----:B---3--:R-:W-:Y:S05]  /*b630*/  @!P0 BRA `(.L_x_240) ;  /* 0xfffffffc00f08947 */ /* 0x008fea000383ffff */
[----:B------:R-:W-:Y:S05]  /*b640*/  BRA `(.L_x_241) ;  /* 0xffffffa800c87947 */ /* 0x000fea000383ffff */
.L_x_122:
[----:B------:R-:W-:Y:S07]  /*b650*/  MOV R0, UR21 ;  /* 0x0000001500007c02 */ /* 0x000fee0008000f00 */
.L_x_242:
[----:B-1----:R1:W3:Y:S02]  /*b660*/  SYNCS.PHASECHK.TRANS64.TRYWAIT P0, [R0+URZ+0x218], R9 ;  /* 0x00021809000075a7 */ /* 0x0022e400080011ff */
[----:B---3--:R-:W-:Y:S05]  /*b670*/  @!P0 NANOSLEEP.SYNCS 0x989680 ;  /* 0x009896800000895d */ /* 0x008fea0003900000 */
[----:B------:R-:W3:Y:S02]  /*b680*/  @!P0 SYNCS.PHASECHK.TRANS64 P0, [R0+URZ+0x218], R9 ;  /* 0x00021809000085a7 */ /* 0x000ee400080010ff */
[----:B---3--:R-:W-:Y:S05]  /*b690*/  @!P0 BRA `(.L_x_242) ;  /* 0xfffffffc00f08947 */ /* 0x008fea000383ffff */
[----:B------:R-:W-:Y:S05]  /*b6a0*/  BRA `(.L_x_243) ;  /* 0xffffffac00047947 */ /* 0x000fea000383ffff */
.L_x_124:
[----:B------:R-:W-:-:S07]  /*b6b0*/  MOV R0, UR21 ;  /* 0x0000001500007c02 */ /* 0x000fce0008000f00 */
.L_x_244:
[----:B-1----:R1:W4:Y:S02]  /*b6c0*/  SYNCS.PHASECHK.TRANS64.TRYWAIT P0, [R0+URZ+0x210], R3 ;  /* 0x00021003000075a7 */ /* 0x00232400080011ff */
[----:B----4-:R-:W-:Y:S05]  /*b6d0*/  @!P0 NANOSLEEP.SYNCS 0x989680 ;  /* 0x009896800000895d */ /* 0x010fea0003900000 */
[----:B------:R-:W4:Y:S02]  /*b6e0*/  @!P0 SYNCS.PHASECHK.TRANS64 P0, [R0+URZ+0x210], R3 ;  /* 0x00021003000085a7 */ /* 0x000f2400080010ff */
[----:B----4-:R-:W-:Y:S05]  /*b6f0*/  @!P0 BRA `(.L_x_244) ;  /* 0xfffffffc00f08947 */ /* 0x010fea000383ffff */
[----:B------:R-:W-:Y:S05]  /*b700*/  BRA `(.L_x_245) ;  /* 0xffffffac00747947 */ /* 0x000fea000383ffff */
.L_x_126:
[----:B--2---:R2:W4:Y:S02]  /*b710*/  SYNCS.PHASECHK.TRANS64.TRYWAIT P0, [R3+URZ+0x230], R0 ;  /* 0x00023000030075a7 */ /* 0x00452400080011ff */
[----:B----4-:R-:W-:Y:S05]  /*b720*/  @!P0 NANOSLEEP.SYNCS 0x989680 ;  /* 0x009896800000895d */ /* 0x010fea0003900000 */
[----:B------:R-:W4:Y:S02]  /*b730*/  @!P0 SYNCS.PHASECHK.TRANS64 P0, [R3+URZ+0x230], R0 ;  /* 0x00023000030085a7 */ /* 0x000f2400080010ff */
[----:B----4-:R-:W-:Y:S05]  /*b740*/  @!P0 BRA `(.L_x_126) ;  /* 0xfffffffc00f08947 */ /* 0x010fea000383ffff */
[----:B------:R-:W-:Y:S05]  /*b750*/  BRA `(.L_x_246) ;  /* 0xffffffb000387947 */ /* 0x000fea000383ffff */
.L_x_137:
[----:B-1----:R1:W2:Y:S02]  /*b760*/  SYNCS.PHASECHK.TRANS64.TRYWAIT P1, [R3+URZ+0x200], R0 ;  /* 0x00020000030075a7 */ /* 0x0022a400080211ff */
[----:B--2---:R-:W-:Y:S05]  /*b770*/  @!P1 NANOSLEEP.SYNCS 0x989680 ;  /* 0x009896800000995d */ /* 0x004fea0003900000 */
[----:B------:R-:W2:Y:S02]  /*b780*/  @!P1 SYNCS.PHASECHK.TRANS64 P1, [R3+URZ+0x200], R0 ;  /* 0x00020000030095a7 */ /* 0x000ea400080210ff */
[----:B--2---:R-:W-:Y:S05]  /*b790*/  @!P1 BRA `(.L_x_137) ;  /* 0xfffffffc00f09947 */ /* 0x004fea000383ffff */
[----:B------:R-:W-:Y:S05]  /*b7a0*/  BRA `(.L_x_136) ;  /* 0xffffffbc00a47947 */ /* 0x000fea000383ffff */
.L_x_139:
[----:B-1----:R1:W3:Y:S02]  /*b7b0*/  SYNCS.PHASECHK.TRANS64.TRYWAIT P0, [R146+URZ+0x250], R5 ;  /* 0x00025005920075a7 */ /* 0x0022e400080011ff */
[----:B---3--:R-:W-:Y:S05]  /*b7c0*/  @!P0 NANOSLEEP.SYNCS 0x989680 ;  /* 0x009896800000895d */ /* 0x008fea0003900000 */
[----:B------:R-:W3:Y:S02]  /*b7d0*/  @!P0 SYNCS.PHASECHK.TRANS64 P0, [R146+URZ+0x250], R5 ;  /* 0x00025005920085a7 */ /* 0x000ee400080010ff */
[----:B---3--:R-:W-:Y:S05]  /*b7e0*/  @!P0 BRA `(.L_x_139) ;  /* 0xfffffffc00f08947 */ /* 0x008fea000383ffff */
[----:B------:R-:W-:Y:S05]  /*b7f0*/  BRA `(.L_x_138) ;  /* 0xffffffc000007947 */ /* 0x000fea000383ffff */
.L_x_147:
[----:B--2---:R2:W3:Y:S02]  /*b800*/  SYNCS.PHASECHK.TRANS64.TRYWAIT P0, [R114+URZ+0x200], R3 ;  /* 0x00020003720075a7 */ /* 0x0044e400080011ff */
[----:B---3--:R-:W-:Y:S05]  /*b810*/  @!P0 NANOSLEEP.SYNCS 0x989680 ;  /* 0x009896800000895d */ /* 0x008fea0003900000 */
[----:B------:R-:W3:Y:S02]  /*b820*/  @!P0 SYNCS.PHASECHK.TRANS64 P0, [R114+URZ+0x200], R3 ;  /* 0x00020003720085a7 */ /* 0x000ee400080010ff */
[----:B---3--:R-:W-:Y:S05]  /*b830*/  @!P0 BRA `(.L_x_147) ;  /* 0xfffffffc00f08947 */ /* 0x008fea000383ffff */
[----:B------:R-:W-:Y:S05]  /*b840*/  BRA `(.L_x_146) ;  /* 0xffffffd400047947 */ /* 0x000fea000383ffff */
        .weak           $__internal_0_$__cuda_sm10x_tcgen05_guardrail_trap_col_being_dealloced_not_returned_by_alloc
        .type           $__internal_0_$__cuda_sm10x_tcgen05_guardrail_trap_col_being_dealloced_not_returned_by_alloc,@function
        .size           $__internal_0_$__cuda_sm10x_tcgen05_guardrail_trap_col_being_dealloced_not_returned_by_alloc,($__internal_1_$__cuda_sm10x_tcgen05_guardrail_trap_phase_invalid_during_alloc - $__internal_0_$__cuda_sm10x_tcgen05_guardrail_trap_col_being_dealloced_not_returned_by_alloc)
$__internal_0_$__cuda_sm10x_tcgen05_guardrail_trap_col_being_dealloced_not_returned_by_alloc:
[----:B------:R-:W-:Y:S05]  /*b850*/  BPT.TRAP 0x1 ;  /* 0x000000040000795c */ /* 0x000fea0000300000 */
[----:B------:R-:W-:-:S04]  /*b860*/  HFMA2 R3, -RZ, RZ, 0, 0 ;  /* 0x00000000ff037431 */ /* 0x000fc800000001ff */
[----:B------:R-:W-:Y:S05]  /*b870*/  RET.REL.NODEC R2 `(_ZN7cutlass13device_kernelINS_4gemm6kernel13GemmUniversalIN4cute5tupleIJiiiiEEENS1_10collective13CollectiveMmaINS1_35MainloopSm100TmaUmmaWarpSpecializedILi32ELi2ELi4ENS5_IJNS4_1CILi4EEENSA_ILi2EEENSA_ILi1EEEEEEEENS5_IJNSA_ILi256EEENSA_ILi128EEENSA_ILi32EEEEEEaNS5_IJlSD_lEEEaSK_NS4_8TiledMMAINS4_8MMA_AtomIJNS4_21SM100_MMA_S8_2x1SM_SSIaaiLi256ELi128ELNS4_4UMMA5MajorE0ELSP_0ELNSO_8SaturateE0EEEEEENS4_6LayoutINS5_IJSD_SD_SD_EEENS5_IJNSA_ILi0EEESV_SV_EEEEENS5_IJNS4_10UnderscoreESY_SY_EEEEENS4_28SM100_TMA_2SM_LOAD_MULTICASTENS4_14ComposedLayoutINS4_7SwizzleILi1ELi4ELi3EEENS4_18smem_ptr_flag_bitsILi8EEENST_INS5_IJNSA_ILi8EEESI_EEENS5_IJSI_SD_EEEEEEEvNS4_8identityES11_S1B_vS1C_EENS_8epilogue10collective18CollectiveEpilogueINS1E_23Sm100TmaWarpSpecializedILi2ELi2ELi64ELb0ELb0EEEJNS5_IJSH_SH_SI_EEENS5_IJNST_ISH_SD_EENST_INSA_ILi64EEESD_EEEEEaSK_aSK_NS1E_6fusion15FusionCallbacksIS1I_NS1O_17LinearCombinationIaiaiLNS_15FloatRoundStyleE2EEES1J_S1N_JEEENS4_5SM1004TMEM4LOAD26SM100_TMEM_LOAD_32dp32b64xENS4_13SM90_TMA_LOADENS12_INS13_ILi2ELi4ELi3EEES16_NST_INS5_IJS17_S1L_EEENS5_IJS1L_SD_EEEEEEENS4_39AutoVectorizingCopyWithAssumedAlignmentILi128EEENS4_14SM90_TMA_STOREES23_S25_S25_EEEvvEEEEvNT_6ParamsE) ;  /* 0xffffff4402e07950 */ /* 0x000fea0003c3ffff */
        .weak           $__internal_1_$__cuda_sm10x_tcgen05_guardrail_trap_phase_invalid_during_alloc
        .type           $__internal_1_$__cuda_sm10x_tcgen05_guardrail_trap_phase_invalid_during_alloc,@function
        .size           $__internal_1_$__cuda_sm10x_tcgen05_guardrail_trap_phase_invalid_during_alloc,($__internal_2_$__cuda_sm10x_tcgen05_guardrail_trap_unallocated_columns_being_dealloced - $__internal_1_$__cuda_sm10x_tcgen05_guardrail_trap_phase_invalid_during_alloc)
$__internal_1_$__cuda_sm10x_tcgen05_guardrail_trap_phase_invalid_during_alloc:
[----:B------:R-:W-:Y:S05]  /*b880*/  BPT.TRAP 0x1 ;  /* 0x000000040000795c */ /* 0x000fea0000300000 */
[----:B------:R-:W-:-:S04]  /*b890*/  MOV R5, 0x0 ;  /* 0x0000000000057802 */ /* 0x000fc80000000f00 */
[----:B------:R-:W-:Y:S05]  /*b8a0*/  RET.REL.NODEC R4 `(_ZN7cutlass13device_kernelINS_4gemm6kernel13GemmUniversalIN4cute5tupleIJiiiiEEENS1_10collective13CollectiveMmaINS1_35MainloopSm100TmaUmmaWarpSpecializedILi32ELi2ELi4ENS5_IJNS4_1CILi4EEENSA_ILi2EEENSA_ILi1EEEEEEEENS5_IJNSA_ILi256EEENSA_ILi128EEENSA_ILi32EEEEEEaNS5_IJlSD_lEEEaSK_NS4_8TiledMMAINS4_8MMA_AtomIJNS4_21SM100_MMA_S8_2x1SM_SSIaaiLi256ELi128ELNS4_4UMMA5MajorE0ELSP_0ELNSO_8SaturateE0EEEEEENS4_6LayoutINS5_IJSD_SD_SD_EEENS5_IJNSA_ILi0EEESV_SV_EEEEENS5_IJNS4_10UnderscoreESY_SY_EEEEENS4_28SM100_TMA_2SM_LOAD_MULTICASTENS4_14ComposedLayoutINS4_7SwizzleILi1ELi4ELi3EEENS4_18smem_ptr_flag_bitsILi8EEENST_INS5_IJNSA_ILi8EEESI_EEENS5_IJSI_SD_EEEEEEEvNS4_8identityES11_S1B_vS1C_EENS_8epilogue10collective18CollectiveEpilogueINS1E_23Sm100TmaWarpSpecializedILi2ELi2ELi64ELb0ELb0EEEJNS5_IJSH_SH_SI_EEENS5_IJNST_ISH_SD_EENST_INSA_ILi64EEESD_EEEEEaSK_aSK_NS1E_6fusion15FusionCallbacksIS1I_NS1O_17LinearCombinationIaiaiLNS_15FloatRoundStyleE2EEES1J_S1N_JEEENS4_5SM1004TMEM4LOAD26SM100_TMEM_LOAD_32dp32b64xENS4_13SM90_TMA_LOADENS12_INS13_ILi2ELi4ELi3EEES16_NST_INS5_IJS17_S1L_EEENS5_IJS1L_SD_EEEEEEENS4_39AutoVectorizingCopyWithAssumedAlignmentILi128EEENS4_14SM90_TMA_STOREES23_S25_S25_EEEvvEEEEvNT_6ParamsE) ;  /* 0xffffff4404d47950 */ /* 0x000fea0003c3ffff */
        .weak           $__internal_2_$__cuda_sm10x_tcgen05_guardrail_trap_unallocated_columns_being_dealloced
        .type           $__internal_2_$__cuda_sm10x_tcgen05_guardrail_trap_unallocated_columns_being_dealloced,@function
        .size           $__internal_2_$__cuda_sm10x_tcgen05_guardrail_trap_unallocated_columns_being_dealloced,(.L_x_248 - $__internal_2_$__cuda_sm10x_tcgen05_guardrail_trap_unallocated_columns_being_dealloced)
$__internal_2_$__cuda_sm10x_tcgen05_guardrail_trap_unallocated_columns_being_dealloced:
[----:B------:R-:W-:Y:S05]  /*b8b0*/  BPT.TRAP 0x1 ;  /* 0x000000040000795c */ /* 0x000fea0000300000 */
[----:B------:R-:W-:-:S04]  /*b8c0*/  HFMA2 R3, -RZ, RZ, 0, 0 ;  /* 0x00000000ff037431 */ /* 0x000fc800000001ff */
[----:B------:R-:W-:Y:S05]  /*b8d0*/  RET.REL.NODEC R2 `(_ZN7cutlass13device_kernelINS_4gemm6kernel13GemmUniversalIN4cute5tupleIJiiiiEEENS1_10collective13CollectiveMmaINS1_35MainloopSm100TmaUmmaWarpSpecializedILi32ELi2ELi4ENS5_IJNS4_1CILi4EEENSA_ILi2EEENSA_ILi1EEEEEEEENS5_IJNSA_ILi256EEENSA_ILi128EEENSA_ILi32EEEEEEaNS5_IJlSD_lEEEaSK_NS4_8TiledMMAINS4_8MMA_AtomIJNS4_21SM100_MMA_S8_2x1SM_SSIaaiLi256ELi128ELNS4_4UMMA5MajorE0ELSP_0ELNSO_8SaturateE0EEEEEENS4_6LayoutINS5_IJSD_SD_SD_EEENS5_IJNSA_ILi0EEESV_SV_EEEEENS5_IJNS4_10UnderscoreESY_SY_EEEEENS4_28SM100_TMA_2SM_LOAD_MULTICASTENS4_14ComposedLayoutINS4_7SwizzleILi1ELi4ELi3EEENS4_18smem_ptr_flag_bitsILi8EEENST_INS5_IJNSA_ILi8EEESI_EEENS5_IJSI_SD_EEEEEEEvNS4_8identityES11_S1B_vS1C_EENS_8epilogue10collective18CollectiveEpilogueINS1E_23Sm100TmaWarpSpecializedILi2ELi2ELi64ELb0ELb0EEEJNS5_IJSH_SH_SI_EEENS5_IJNST_ISH_SD_EENST_INSA_ILi64EEESD_EEEEEaSK_aSK_NS1E_6fusion15FusionCallbacksIS1I_NS1O_17LinearCombinationIaiaiLNS_15FloatRoundStyleE2EEES1J_S1N_JEEENS4_5SM1004TMEM4LOAD26SM100_TMEM_LOAD_32dp32b64xENS4_13SM90_TMA_LOADENS12_INS13_ILi2ELi4ELi3EEES16_NST_INS5_IJS17_S1L_EEENS5_IJS1L_SD_EEEEEEENS4_39AutoVectorizingCopyWithAssumedAlignmentILi128EEENS4_14SM90_TMA_STOREES23_S25_S25_EEEvvEEEEvNT_6ParamsE) ;  /* 0xffffff4402c87950 */ /* 0x000fea0003c3ffff */
.L_x_247:
[----:B------:R-:W-:-:S00]  /*b8e0*/  BRA `(.L_x_247) ;  /* 0xfffffffc00fc7947 */ /* 0x000fc0000383ffff */
[----:B------:R-:W-:-:S00]  /*b8f0*/  NOP ;  /* 0x0000000000007918 */ /* 0x000fc00000000000 */
        /* <DEDUP_REMOVED lines=8> */
.L_x_248:


//--------------------- .nv.global.init           --------------------------
	.section	.nv.global.init,"aw",@progbits
.nv.global.init:
	.type		$str$27,@object
	.size		$str$27,($str$28 - $str$27)
$str$27:
        /*0000*/ 	.byte	0x28, 0x61, 0x64, 0x64, 0x72, 0x65, 0x73, 0x73, 0x20, 0x26, 0x20, 0x6d, 0x61, 0x73, 0x6b, 0x29
        /*0010*/ 	.byte	0x20, 0x3d, 0x3d, 0x20, 0x30, 0x00
	.type		$str$28,@object
	.size		$str$28,($str$26 - $str$28)
$str$28:
        /*0016*/ 	.byte	0x2f, 0x74, 0x6d, 0x70, 0x2f, 0x63, 0x75, 0x74, 0x6c, 0x61, 0x73, 0x73, 0x5f, 0x73, 0x77, 0x65
        /*0026*/ 	.byte	0x65, 0x70, 0x5f, 0x73, 0x72, 0x63, 0x2f, 0x69, 0x6e, 0x63, 0x6c, 0x75, 0x64, 0x65, 0x2f, 0x63
        /*0036*/ 	.byte	0x75, 0x74, 0x65, 0x2f, 0x70, 0x6f, 0x69, 0x6e, 0x74, 0x65, 0x72, 0x5f, 0x66, 0x6c, 0x61, 0x67
        /*0046*/ 	.byte	0x67, 0x65, 0x64, 0x2e, 0x68, 0x70, 0x70, 0x00
	.type		$str$26,@object
	.size		$str$26,($str$25 - $str$26)
$str$26:
        /*004e*/ 	.byte	0x2f, 0x74, 0x6d, 0x70, 0x2f, 0x63, 0x75, 0x74, 0x6c, 0x61, 0x73, 0x73, 0x5f, 0x73, 0x77, 0x65
        /*005e*/ 	.byte	0x65, 0x70, 0x5f, 0x73, 0x72, 0x63, 0x2f, 0x69, 0x6e, 0x63, 0x6c, 0x75, 0x64, 0x65, 0x2f, 0x63
        /*006e*/ 	.byte	0x75, 0x74, 0x65, 0x2f, 0x61, 0x74, 0x6f, 0x6d, 0x2f, 0x63, 0x6f, 0x70, 0x79, 0x5f, 0x74, 0x72
        /*007e*/ 	.byte	0x61, 0x69, 0x74, 0x73, 0x5f, 0x73, 0x6d, 0x31, 0x30, 0x30, 0x2e, 0x68, 0x70, 0x70, 0x00
	.type		$str$25,@object
	.size		$str$25,(__unnamed_1 - $str$25)
$str$25:
        /*008d*/ 	.byte	0x28, 0x28, 0x75, 0x69, 0x6e, 0x74, 0x33, 0x32, 0x5f, 0x74, 0x28, 0x74, 0x68, 0x72, 0x65, 0x61
        /*009d*/ 	.byte	0x64, 0x49, 0x64, 0x78, 0x2e, 0x78, 0x29, 0x20, 0x2f, 0x20, 0x33, 0x32, 0x29, 0x20, 0x25, 0x20
        /*00ad*/ 	.byte	0x34, 0x29, 0x20, 0x3d, 0x3d, 0x20, 0x28, 0x28, 0x28, 0x74, 0x6d, 0x65, 0x6d, 0x5f, 0x61, 0x64
        /*00bd*/ 	.byte	0x64, 0x72, 0x20, 0x3e, 0x3e, 0x20, 0x31, 0x36, 0x29, 0x20, 0x2f, 0x20, 0x33, 0x32, 0x29, 0x20
        /*00cd*/ 	.byte	0x25, 0x20, 0x34, 0x29, 0x00
	.type		__unnamed_1,@object
	.size		__unnamed_1,(__unnamed_2 - __unnamed_1)
__unnamed_1:
        /*00d2*/ 	.byte	0x61, 0x75, 0x74, 0x6f, 0x20, 0x63, 0x75, 0x74, 0x65, 0x3a, 0x3a, 0x61, 0x73, 0x5f, 0x70, 0x6f
        /* <DEDUP_REMOVED lines=24> */
        /*0262*/ 	.byte	0x5d, 0x00
	.type		__unnamed_2,@object
	.size		__unnamed_2,(.L_2 - __unnamed_2)
__unnamed_2:
        /* <DEDUP_REMOVED lines=42> */
        /*0504*/ 	.byte	0x43, 0x3c, 0x30, 0x3e, 0x3e, 0x3e, 0x3e, 0x5d, 0x00
.L_2:


//--------------------- .nv.shared._ZN7cutlass13device_kernelINS_4gemm6kernel13GemmUniversalIN4cute5tupleIJiiiiEEENS1_10collective13CollectiveMmaINS1_35MainloopSm100TmaUmmaWarpSpecializedILi32ELi2ELi4ENS5_IJNS4_1CILi4EEENSA_ILi2EEENSA_ILi1EEEEEEEENS5_IJNSA_ILi256EEENSA_ILi128EEENSA_ILi32EEEEEEaNS5_IJlSD_lEEEaSK_NS4_8TiledMMAINS4_8MMA_AtomIJNS4_21SM100_MMA_S8_2x1SM_SSIaaiLi256ELi128ELNS4_4UMMA5MajorE0ELSP_0ELNSO_8SaturateE0EEEEEENS4_6LayoutINS5_IJSD_SD_SD_EEENS5_IJNSA_ILi0EEESV_SV_EEEEENS5_IJNS4_10UnderscoreESY_SY_EEEEENS4_28SM100_TMA_2SM_LOAD_MULTICASTENS4_14ComposedLayoutINS4_7SwizzleILi1ELi4ELi3EEENS4_18smem_ptr_flag_bitsILi8EEENST_INS5_IJNSA_ILi8EEESI_EEENS5_IJSI_SD_EEEEEEEvNS4_8identityES11_S1B_vS1C_EENS_8epilogue10collective18CollectiveEpilogueINS1E_23Sm100TmaWarpSpecializedILi2ELi2ELi64ELb0ELb0EEEJNS5_IJSH_SH_SI_EEENS5_IJNST_ISH_SD_EENST_INSA_ILi64EEESD_EEEEEaSK_aSK_NS1E_6fusion15FusionCallbacksIS1I_NS1O_17LinearCombinationIaiaiLNS_15FloatRoundStyleE2EEES1J_S1N_JEEENS4_5SM1004TMEM4LOAD26SM100_TMEM_LOAD_32dp32b64xENS4_13SM90_TMA_LOADENS12_INS13_ILi2ELi4ELi3EEES16_NST_INS5_IJS17_S1L_EEENS5_IJS1L_SD_EEEEEEENS4_39AutoVectorizingCopyWithAssumedAlignmentILi128EEENS4_14SM90_TMA_STOREES23_S25_S25_EEEvvEEEEvNT_6ParamsE --------------------------
	.section	.nv.shared._ZN7cutlass13device_kernelINS_4gemm6kernel13GemmUniversalIN4cute5tupleIJiiiiEEENS1_10collective13CollectiveMmaINS1_35MainloopSm100TmaUmmaWarpSpecializedILi32ELi2ELi4ENS5_IJNS4_1CILi4EEENSA_ILi2EEENSA_ILi1EEEEEEEENS5_IJNSA_ILi256EEENSA_ILi128EEENSA_ILi32EEEEEEaNS5_IJlSD_lEEEaSK_NS4_8TiledMMAINS4_8MMA_AtomIJNS4_21SM100_MMA_S8_2x1SM_SSIaaiLi256ELi128ELNS4_4UMMA5MajorE0ELSP_0ELNSO_8SaturateE0EEEEEENS4_6LayoutINS5_IJSD_SD_SD_EEENS5_IJNSA_ILi0EEESV_SV_EEEEENS5_IJNS4_10UnderscoreESY_SY_EEEEENS4_28SM100_TMA_2SM_LOAD_MULTICASTENS4_14ComposedLayoutINS4_7SwizzleILi1ELi4ELi3EEENS4_18smem_ptr_flag_bitsILi8EEENST_INS5_IJNSA_ILi8EEESI_EEENS5_IJSI_SD_EEEEEEEvNS4_8identityES11_S1B_vS1C_EENS_8epilogue10collective18CollectiveEpilogueINS1E_23Sm100TmaWarpSpecializedILi2ELi2ELi64ELb0ELb0EEEJNS5_IJSH_SH_SI_EEENS5_IJNST_ISH_SD_EENST_INSA_ILi64EEESD_EEEEEaSK_aSK_NS1E_6fusion15FusionCallbacksIS1I_NS1O_17LinearCombinationIaiaiLNS_15FloatRoundStyleE2EEES1J_S1N_JEEENS4_5SM1004TMEM4LOAD26SM100_TMEM_LOAD_32dp32b64xENS4_13SM90_TMA_LOADENS12_INS13_ILi2ELi4ELi3EEES16_NST_INS5_IJS17_S1L_EEENS5_IJS1L_SD_EEEEEEENS4_39AutoVectorizingCopyWithAssumedAlignmentILi128EEENS4_14SM90_TMA_STOREES23_S25_S25_EEEvvEEEEvNT_6ParamsE,"aw",@nobits
	.sectionflags	@""
	.align	16
	.zero		1024


//--------------------- .nv.shared.reserved.0     --------------------------
	.section	.nv.shared.reserved.0,"aw",@nobits
	.weak		__nv_reservedSMEM_offset_0_alias
	.size		__nv_reservedSMEM_offset_0_alias, 0, 64
	.other		__nv_reservedSMEM_offset_0_alias,@"STO_CUDA_RESERVED_SHARED STV_DEFAULT"
__nv_reservedSMEM_offset_0_alias:
	.zero		0
.nv.shared.reserved.0:
	.zero		64
	.weak		__nv_reservedSMEM_tcgen05_partition
	.type		__nv_reservedSMEM_tcgen05_partition,@object
	.size		__nv_reservedSMEM_tcgen05_partition,(.L_0 - __nv_reservedSMEM_tcgen05_partition)
__nv_reservedSMEM_tcgen05_partition:
	.zero		32
.L_0:


//--------------------- .nv.global                --------------------------
	.section	.nv.global,"aw",@nobits
.nv.global:
	.type		_ZN40_INTERNAL_a60068e2_4_k_cu_1f1cb5d4_189704cute1_E,@object
	.size		_ZN40_INTERNAL_a60068e2_4_k_cu_1f1cb5d4_189704cute1_E,(_ZN40_INTERNAL_a60068e2_4_k_cu_1f1cb5d4_189704cuda3std3__45__cpo6cbeginE - _ZN40_INTERNAL_a60068e2_4_k_cu_1f1cb5d4_189704cute1_E)
_ZN40_INTERNAL_a60068e2_4_k_cu_1f1cb5d4_189704cute1_E:
	.zero		1
	.type		_ZN40_INTERNAL_a60068e2_4_k_cu_1f1cb5d4_189704cuda3std3__45__cpo6cbeginE,@object
	.size		_ZN40_INTERNAL_a60068e2_4_k_cu_1f1cb5d4_189704cuda3std3__45__cpo6cbeginE,(_ZN40_INTERNAL_a60068e2_4_k_cu_1f1cb5d4_189704cuda3std3__48in_placeE - _ZN40_INTERNAL_a60068e2_4_k_cu_1f1cb5d4_189704cuda3std3__45__cpo6cbeginE)
_ZN40_INTERNAL_a60068e2_4_k_cu_1f1cb5d4_189704cuda3std3__45__cpo6cbeginE:
	.zero		1
	.type		_ZN40_INTERNAL_a60068e2_4_k_cu_1f1cb5d4_189704cuda3std3__48in_placeE,@object
	.size		_ZN40_INTERNAL_a60068e2_4_k_cu_1f1cb5d4_189704cuda3std3__48in_placeE,(_ZN40_INTERNAL_a60068e2_4_k_cu_1f1cb5d4_189704cuda3std6ranges3__45__cpo9iter_moveE - _ZN40_INTERNAL_a60068e2_4_k_cu_1f1cb5d4_189704cuda3std3__48in_placeE)
_ZN40_INTERNAL_a60068e2_4_k_cu_1f1cb5d4_189704cuda3std3__48in_placeE:
	.zero		1
	.type		_ZN40_INTERNAL_a60068e2_4_k_cu_1f1cb5d4_189704cuda3std6ranges3__45__cpo9iter_moveE,@object
	.size		_ZN40_INTERNAL_a60068e2_4_k_cu_1f1cb5d4_189704cuda3std6ranges3__45__cpo9iter_moveE,(_ZN40_INTERNAL_a60068e2_4_k_cu_1f1cb5d4_189704cuda3std3__45__cpo5beginE - _ZN40_INTERNAL_a60068e2_4_k_cu_1f1cb5d4_189704cuda3std6ranges3__45__cpo9iter_moveE)
_ZN40_INTERNAL_a60068e2_4_k_cu_1f1cb5d4_189704cuda3std6ranges3__45__cpo9iter_moveE:
	.zero		1
	.type		_ZN40_INTERNAL_a60068e2_4_k_cu_1f1cb5d4_189704cuda3std3__45__cpo5beginE,@object
	.size		_ZN40_INTERNAL_a60068e2_4_k_cu_1f1cb5d4_189704cuda3std3__45__cpo5beginE,(_ZN40_INTERNAL_a60068e2_4_k_cu_1f1cb5d4_189704cuda3std3__442_GLOBAL__N__a60068e2_4_k_cu_1f1cb5d4_189706ignoreE - _ZN40_INTERNAL_a60068e2_4_k_cu_1f1cb5d4_189704cuda3std3__45__cpo5beginE)
_ZN40_INTERNAL_a60068e2_4_k_cu_1f1cb5d4_189704cuda3std3__45__cpo5beginE:
	.zero		1
	.type		_ZN40_INTERNAL_a60068e2_4_k_cu_1f1cb5d4_189704cuda3std3__442_GLOBAL__N__a60068e2_4_k_cu_1f1cb5d4_189706ignoreE,@object
	.size		_ZN40_INTERNAL_a60068e2_4_k_cu_1f1cb5d4_189704cuda3std3__442_GLOBAL__N__a60068e2_4_k_cu_1f1cb5d4_189706ignoreE,(_ZN40_INTERNAL_a60068e2_4_k_cu_1f1cb5d4_189704cute7productE - _ZN40_INTERNAL_a60068e2_4_k_cu_1f1cb5d4_189704cuda3std3__442_GLOBAL__N__a60068e2_4_k_cu_1f1cb5d4_189706ignoreE)
_ZN40_INTERNAL_a60068e2_4_k_cu_1f1cb5d4_189704cuda3std3__442_GLOBAL__N__a60068e2_4_k_cu_1f1cb5d4_189706ignoreE:
	.zero		1
	.type		_ZN40_INTERNAL_a60068e2_4_k_cu_1f1cb5d4_189704cute7productE,@object
	.size		_ZN40_INTERNAL_a60068e2_4_k_cu_1f1cb5d4_189704cute7productE,(_ZN40_INTERNAL_a60068e2_4_k_cu_1f1cb5d4_189704cuda3std3__45__cpo3endE - _ZN40_INTERNAL_a60068e2_4_k_cu_1f1cb5d4_189704cute7productE)
_ZN40_INTERNAL_a60068e2_4_k_cu_1f1cb5d4_189704cute7productE:
	.zero		1
	.type		_ZN40_INTERNAL_a60068e2_4_k_cu_1f1cb5d4_189704cuda3std3__45__cpo3endE,@object
	.size		_ZN40_INTERNAL_a60068e2_4_k_cu_1f1cb5d4_189704cuda3std3__45__cpo3endE,(_ZN40_INTERNAL_a60068e2_4_k_cu_1f1cb5d4_189704cuda3std3__419piecewise_constructE - _ZN40_INTERNAL_a60068e2_4_k_cu_1f1cb5d4_189704cuda3std3__45__cpo3endE)
_ZN40_INTERNAL_a60068e2_4_k_cu_1f1cb5d4_189704cuda3std3__45__cpo3endE:
	.zero		1
	.type		_ZN40_INTERNAL_a60068e2_4_k_cu_1f1cb5d4_189704cuda3std3__419piecewise_constructE,@object
	.size		_ZN40_INTERNAL_a60068e2_4_k_cu_1f1cb5d4_189704cuda3std3__419piecewise_constructE,(_ZN40_INTERNAL_a60068e2_4_k_cu_1f1cb5d4_189704cuda3std3__45__cpo4cendE - _ZN40_INTERNAL_a60068e2_4_k_cu_1f1cb5d4_189704cuda3std3__419piecewise_constructE)
_ZN40_INTERNAL_a60068e2_4_k_cu_1f1cb5d4_189704cuda3std3__419piecewise_constructE:
	.zero		1
	.type		_ZN40_INTERNAL_a60068e2_4_k_cu_1f1cb5d4_189704cuda3std3__45__cpo4cendE,@object
	.size		_ZN40_INTERNAL_a60068e2_4_k_cu_1f1cb5d4_189704cuda3std3__45__cpo4cendE,(_ZN40_INTERNAL_a60068e2_4_k_cu_1f1cb5d4_189704cuda3std6ranges3__45__cpo4swapE - _ZN40_INTERNAL_a60068e2_4_k_cu_1f1cb5d4_189704cuda3std3__45__cpo4cendE)
_ZN40_INTERNAL_a60068e2_4_k_cu_1f1cb5d4_189704cuda3std3__45__cpo4cendE:
	.zero		1
	.type		_ZN40_INTERNAL_a60068e2_4_k_cu_1f1cb5d4_189704cuda3std6ranges3__45__cpo4swapE,@object
	.size		_ZN40_INTERNAL_a60068e2_4_k_cu_1f1cb5d4_189704cuda3std6ranges3__45__cpo4swapE,(.L_10 - _ZN40_INTERNAL_a60068e2_4_k_cu_1f1cb5d4_189704cuda3std6ranges3__45__cpo4swapE)
_ZN40_INTERNAL_a60068e2_4_k_cu_1f1cb5d4_189704cuda3std6ranges3__45__cpo4swapE:
	.zero		1
.L_10:


//--------------------- .nv.constant0._ZN7cutlass13device_kernelINS_4gemm6kernel13GemmUniversalIN4cute5tupleIJiiiiEEENS1_10collective13CollectiveMmaINS1_35MainloopSm100TmaUmmaWarpSpecializedILi32ELi2ELi4ENS5_IJNS4_1CILi4EEENSA_ILi2EEENSA_ILi1EEEEEEEENS5_IJNSA_ILi256EEENSA_ILi128EEENSA_ILi32EEEEEEaNS5_IJlSD_lEEEaSK_NS4_8TiledMMAINS4_8MMA_AtomIJNS4_21SM100_MMA_S8_2x1SM_SSIaaiLi256ELi128ELNS4_4UMMA5MajorE0ELSP_0ELNSO_8SaturateE0EEEEEENS4_6LayoutINS5_IJSD_SD_SD_EEENS5_IJNSA_ILi0EEESV_SV_EEEEENS5_IJNS4_10UnderscoreESY_SY_EEEEENS4_28SM100_TMA_2SM_LOAD_MULTICASTENS4_14ComposedLayoutINS4_7SwizzleILi1ELi4ELi3EEENS4_18smem_ptr_flag_bitsILi8EEENST_INS5_IJNSA_ILi8EEESI_EEENS5_IJSI_SD_EEEEEEEvNS4_8identityES11_S1B_vS1C_EENS_8epilogue10collective18CollectiveEpilogueINS1E_23Sm100TmaWarpSpecializedILi2ELi2ELi64ELb0ELb0EEEJNS5_IJSH_SH_SI_EEENS5_IJNST_ISH_SD_EENST_INSA_ILi64EEESD_EEEEEaSK_aSK_NS1E_6fusion15FusionCallbacksIS1I_NS1O_17LinearCombinationIaiaiLNS_15FloatRoundStyleE2EEES1J_S1N_JEEENS4_5SM1004TMEM4LOAD26SM100_TMEM_LOAD_32dp32b64xENS4_13SM90_TMA_LOADENS12_INS13_ILi2ELi4ELi3EEES16_NST_INS5_IJS17_S1L_EEENS5_IJS1L_SD_EEEEEEENS4_39AutoVectorizingCopyWithAssumedAlignmentILi128EEENS4_14SM90_TMA_STOREES23_S25_S25_EEEvvEEEEvNT_6ParamsE --------------------------
	.section	.nv.constant0._ZN7cutlass13device_kernelINS_4gemm6kernel13GemmUniversalIN4cute5tupleIJiiiiEEENS1_10collective13CollectiveMmaINS1_35MainloopSm100TmaUmmaWarpSpecializedILi32ELi2ELi4ENS5_IJNS4_1CILi4EEENSA_ILi2EEENSA_ILi1EEEEEEEENS5_IJNSA_ILi256EEENSA_ILi128EEENSA_ILi32EEEEEEaNS5_IJlSD_lEEEaSK_NS4_8TiledMMAINS4_8MMA_AtomIJNS4_21SM100_MMA_S8_2x1SM_SSIaaiLi256ELi128ELNS4_4UMMA5MajorE0ELSP_0ELNSO_8SaturateE0EEEEEENS4_6LayoutINS5_IJSD_SD_SD_EEENS5_IJNSA_ILi0EEESV_SV_EEEEENS5_IJNS4_10UnderscoreESY_SY_EEEEENS4_28SM100_TMA_2SM_LOAD_MULTICASTENS4_14ComposedLayoutINS4_7SwizzleILi1ELi4ELi3EEENS4_18smem_ptr_flag_bitsILi8EEENST_INS5_IJNSA_ILi8EEESI_EEENS5_IJSI_SD_EEEEEEEvNS4_8identityES11_S1B_vS1C_EENS_8epilogue10collective18CollectiveEpilogueINS1E_23Sm100TmaWarpSpecializedILi2ELi2ELi64ELb0ELb0EEEJNS5_IJSH_SH_SI_EEENS5_IJNST_ISH_SD_EENST_INSA_ILi64EEESD_EEEEEaSK_aSK_NS1E_6fusion15FusionCallbacksIS1I_NS1O_17LinearCombinationIaiaiLNS_15FloatRoundStyleE2EEES1J_S1N_JEEENS4_5SM1004TMEM4LOAD26SM100_TMEM_LOAD_32dp32b64xENS4_13SM90_TMA_LOADENS12_INS13_ILi2ELi4ELi3EEES16_NST_INS5_IJS17_S1L_EEENS5_IJS1L_SD_EEEEEEENS4_39AutoVectorizingCopyWithAssumedAlignmentILi128EEENS4_14SM90_TMA_STOREES23_S25_S25_EEEvvEEEEvNT_6ParamsE,"a",@progbits
	.sectionflags	@""
	.align	4
.nv.constant0._ZN7cutlass13device_kernelINS_4gemm6kernel13GemmUniversalIN4cute5tupleIJiiiiEEENS1_10collective13CollectiveMmaINS1_35MainloopSm100TmaUmmaWarpSpecializedILi32ELi2ELi4ENS5_IJNS4_1CILi4EEENSA_ILi2EEENSA_ILi1EEEEEEEENS5_IJNSA_ILi256EEENSA_ILi128EEENSA_ILi32EEEEEEaNS5_IJlSD_lEEEaSK_NS4_8TiledMMAINS4_8MMA_AtomIJNS4_21SM100_MMA_S8_2x1SM_SSIaaiLi256ELi128ELNS4_4UMMA5MajorE0ELSP_0ELNSO_8SaturateE0EEEEEENS4_6LayoutINS5_IJSD_SD_SD_EEENS5_IJNSA_ILi0EEESV_SV_EEEEENS5_IJNS4_10UnderscoreESY_SY_EEEEENS4_28SM100_TMA_2SM_LOAD_MULTICASTENS4_14ComposedLayoutINS4_7SwizzleILi1ELi4ELi3EEENS4_18smem_ptr_flag_bitsILi8EEENST_INS5_IJNSA_ILi8EEESI_EEENS5_IJSI_SD_EEEEEEEvNS4_8identityES11_S1B_vS1C_EENS_8epilogue10collective18CollectiveEpilogueINS1E_23Sm100TmaWarpSpecializedILi2ELi2ELi64ELb0ELb0EEEJNS5_IJSH_SH_SI_EEENS5_IJNST_ISH_SD_EENST_INSA_ILi64EEESD_EEEEEaSK_aSK_NS1E_6fusion15FusionCallbacksIS1I_NS1O_17LinearCombinationIaiaiLNS_15FloatRoundStyleE2EEES1J_S1N_JEEENS4_5SM1004TMEM4LOAD26SM100_TMEM_LOAD_32dp32b64xENS4_13SM90_TMA_LOADENS12_INS13_ILi2ELi4ELi3EEES16_NST_INS5_IJS17_S1L_EEENS5_IJS1L_SD_EEEEEEENS4_39AutoVectorizingCopyWithAssumedAlignmentILi128EEENS4_14SM90_TMA_STOREES23_S25_S25_EEEvvEEEEvNT_6ParamsE:
	.zero		2944


//--------------------- SYMBOLS --------------------------

	.type		.nv.reservedSmem.offset0,@object
	.size		.nv.reservedSmem.offset0,0x4
	.type		.nv.reservedSmem.cap,@object
	.size		.nv.reservedSmem.cap,0x4
	.type		__assertfail,@function
